//
// Generated by NVIDIA NVVM Compiler
//
// Compiler Build ID: CL-36424714
// Cuda compilation tools, release 13.0, V13.0.88
// Based on NVVM 20.0.0
//

.version 9.0
.target sm_100
.address_size 64

.extern .shared .align 16 .b8 data[];

.func  (.param .b32 func_retval0) _Z8gaussianff(
	.param .b32 _Z8gaussianff_param_0
)
{
	.reg .b32 	%r<3>;
	.reg .b32 	%f<15>;

	ld.param.f32 	%f1, [_Z8gaussianff_param_0];
	mul.f32 	%f2, %f1, 0fBF000000;
	fma.rn.f32 	%f3, %f2, 0f3BBB989D, 0f3F000000;
	cvt.sat.f32.f32 	%f4, %f3;
	mov.f32 	%f5, 0f4B400001;
	mov.f32 	%f6, 0f437C0000;
	fma.rm.f32 	%f7, %f4, %f6, %f5;
	add.f32 	%f8, %f7, 0fCB40007F;
	neg.f32 	%f9, %f8;
	fma.rn.f32 	%f10, %f2, 0f3FB8AA3B, %f9;
	fma.rn.f32 	%f11, %f2, 0f32A57060, %f10;
	mov.b32 	%r1, %f7;
	shl.b32 	%r2, %r1, 23;
	mov.b32 	%f12, %r2;
	ex2.approx.ftz.f32 	%f13, %f11;
	mul.f32 	%f14, %f13, %f12;
	st.param.f32 	[func_retval0], %f14;
	ret;

}
	// .globl	_Z14cudaMeanshift1PfS_S_S_4dim3
.visible .entry _Z14cudaMeanshift1PfS_S_S_4dim3(
	.param .u64 .ptr .align 1 _Z14cudaMeanshift1PfS_S_S_4dim3_param_0,
	.param .u64 .ptr .align 1 _Z14cudaMeanshift1PfS_S_S_4dim3_param_1,
	.param .u64 .ptr .align 1 _Z14cudaMeanshift1PfS_S_S_4dim3_param_2,
	.param .u64 .ptr .align 1 _Z14cudaMeanshift1PfS_S_S_4dim3_param_3,
	.param .align 4 .b8 _Z14cudaMeanshift1PfS_S_S_4dim3_param_4[12]
)
{
	.reg .pred 	%p<25>;
	.reg .b32 	%r<89>;
	.reg .b32 	%f<123>;
	.reg .b64 	%rd<34>;

	ld.param.u64 	%rd8, [_Z14cudaMeanshift1PfS_S_S_4dim3_param_0];
	ld.param.u32 	%r28, [_Z14cudaMeanshift1PfS_S_S_4dim3_param_4];
	ld.param.u32 	%r1, [_Z14cudaMeanshift1PfS_S_S_4dim3_param_4+8];
	ld.param.u64 	%rd9, [_Z14cudaMeanshift1PfS_S_S_4dim3_param_1];
	ld.param.u64 	%rd10, [_Z14cudaMeanshift1PfS_S_S_4dim3_param_2];
	ld.param.u64 	%rd11, [_Z14cudaMeanshift1PfS_S_S_4dim3_param_3];
	ld.param.u32 	%r29, [_Z14cudaMeanshift1PfS_S_S_4dim3_param_4+4];
	cvta.to.global.u64 	%rd1, %rd11;
	mov.u32 	%r31, %ntid.x;
	mov.u32 	%r32, %ntid.y;
	mul.lo.s32 	%r33, %r31, %r32;
	mul.lo.s32 	%r34, %r33, %r1;
	mov.u32 	%r35, %ctaid.x;
	mov.u32 	%r36, %tid.x;
	mad.lo.s32 	%r37, %r31, %r35, %r36;
	mov.u32 	%r38, %ctaid.y;
	mov.u32 	%r39, %tid.y;
	mad.lo.s32 	%r40, %r32, %r38, %r39;
	and.b32  	%r42, %r37, 65535;
	mul.lo.s32 	%r81, %r1, %r42;
	and.b32  	%r43, %r34, 65535;
	rem.u32 	%r3, %r81, %r43;
	setp.ge.u32 	%p1, %r42, %r28;
	and.b32  	%r4, %r40, 65535;
	setp.ge.u32 	%p2, %r4, %r29;
	or.pred  	%p3, %p1, %p2;
	@%p3 bra 	$L__BB1_22;
	setp.eq.s32 	%p4, %r1, 0;
	mov.f32 	%f122, 0f00000000;
	@%p4 bra 	$L__BB1_9;
	mul.lo.s32 	%r82, %r1, %r4;
	neg.s32 	%r80, %r1;
	cvta.to.global.u64 	%rd2, %rd9;
	cvta.to.global.u64 	%rd3, %rd8;
	mov.f32 	%f122, 0f00000000;
	mov.b32 	%r83, 0;
	mov.u32 	%r47, data;
$L__BB1_3:
	mul.wide.u32 	%rd12, %r81, 4;
	add.s64 	%rd13, %rd2, %rd12;
	ld.global.f32 	%f14, [%rd13];
	add.s32 	%r45, %r83, %r3;
	shl.b32 	%r46, %r45, 2;
	add.s32 	%r48, %r47, %r46;
	st.shared.f32 	[%r48], %f14;
	mul.wide.u32 	%rd14, %r82, 4;
	add.s64 	%rd15, %rd3, %rd14;
	ld.global.f32 	%f15, [%rd15];
	sub.f32 	%f2, %f15, %f14;
	abs.f32 	%f3, %f2;
	setp.eq.f32 	%p5, %f2, 0f3F800000;
	mov.f32 	%f121, 0f3F800000;
	@%p5 bra 	$L__BB1_8;
	setp.num.f32 	%p6, %f3, %f3;
	@%p6 bra 	$L__BB1_6;
	mov.f32 	%f71, 0f40000000;
	add.rn.f32 	%f121, %f2, %f71;
	bra.uni 	$L__BB1_8;
$L__BB1_6:
	setp.lt.f32 	%p7, %f3, 0f00800000;
	mul.f32 	%f16, %f3, 0f4B800000;
	selp.f32 	%f17, %f16, %f3, %p7;
	mov.b32 	%r49, %f17;
	add.s32 	%r50, %r49, -1060439283;
	and.b32  	%r51, %r50, -8388608;
	sub.s32 	%r52, %r49, %r51;
	mov.b32 	%f18, %r52;
	cvt.rn.f32.s32 	%f19, %r51;
	selp.f32 	%f20, 0fC1C00000, 0f00000000, %p7;
	fma.rn.f32 	%f21, %f19, 0f34000000, %f20;
	add.f32 	%f22, %f18, 0fBF800000;
	add.f32 	%f23, %f18, 0f3F800000;
	rcp.approx.ftz.f32 	%f24, %f23;
	add.f32 	%f25, %f22, %f22;
	mul.f32 	%f26, %f25, %f24;
	mul.f32 	%f27, %f26, %f26;
	neg.f32 	%f28, %f26;
	sub.f32 	%f29, %f22, %f26;
	add.f32 	%f30, %f29, %f29;
	fma.rn.f32 	%f31, %f28, %f22, %f30;
	mul.rn.f32 	%f32, %f24, %f31;
	fma.rn.f32 	%f33, %f27, 0f3A2C32E4, 0f3B52E7DB;
	fma.rn.f32 	%f34, %f33, %f27, 0f3C93BB73;
	fma.rn.f32 	%f35, %f34, %f27, 0f3DF6384F;
	mul.rn.f32 	%f36, %f35, %f27;
	fma.rn.f32 	%f37, %f26, 0f3FB8AA3B, %f21;
	mul.f32 	%f38, %f36, 0f40400000;
	sub.f32 	%f39, %f21, %f37;
	fma.rn.f32 	%f40, %f26, 0f3FB8AA3B, %f39;
	fma.rn.f32 	%f41, %f32, 0f3FB8AA3B, %f40;
	fma.rn.f32 	%f42, %f26, 0f32A55E34, %f41;
	fma.rn.f32 	%f43, %f38, %f32, %f42;
	fma.rn.f32 	%f44, %f36, %f26, %f43;
	add.rn.f32 	%f45, %f37, %f44;
	mov.f32 	%f46, 0f40000000;
	mul.rn.f32 	%f47, %f45, %f46;
	cvt.rni.f32.f32 	%f48, %f47;
	sub.f32 	%f49, %f47, %f48;
	neg.f32 	%f50, %f47;
	fma.rn.f32 	%f51, %f45, 0f40000000, %f50;
	neg.f32 	%f52, %f37;
	add.rn.f32 	%f53, %f45, %f52;
	neg.f32 	%f54, %f53;
	add.rn.f32 	%f55, %f44, %f54;
	fma.rn.f32 	%f56, %f55, 0f40000000, %f51;
	add.f32 	%f57, %f49, %f56;
	setp.gt.f32 	%p8, %f48, 0f00000000;
	selp.b32 	%r53, 0, -2097152000, %p8;
	setp.neu.f32 	%p9, %f2, 0f00000000;
	setp.neu.f32 	%p10, %f3, 0f7F800000;
	setp.lt.f32 	%p11, %f47, 0f00000000;
	selp.f32 	%f58, 0f00000000, 0f7F800000, %p11;
	abs.f32 	%f59, %f47;
	setp.gt.f32 	%p12, %f59, 0f43180000;
	cvt.rzi.s32.f32 	%r54, %f48;
	shl.b32 	%r55, %r54, 23;
	sub.s32 	%r56, %r55, %r53;
	mov.b32 	%f60, %r56;
	add.s32 	%r57, %r53, 2130706432;
	mov.b32 	%f61, %r57;
	fma.rn.f32 	%f62, %f57, 0f391FCB8E, 0f3AAF85ED;
	fma.rn.f32 	%f63, %f62, %f57, 0f3C1D9856;
	fma.rn.f32 	%f64, %f63, %f57, 0f3D6357BB;
	fma.rn.f32 	%f65, %f64, %f57, 0f3E75FDEC;
	fma.rn.f32 	%f66, %f65, %f57, 0f3F317218;
	fma.rn.f32 	%f67, %f66, %f57, 0f3F800000;
	mul.f32 	%f68, %f67, %f61;
	mul.f32 	%f69, %f68, %f60;
	selp.f32 	%f121, %f58, %f69, %p12;
	and.pred  	%p13, %p9, %p10;
	@%p13 bra 	$L__BB1_8;
	add.f32 	%f70, %f2, %f2;
	mov.b32 	%r58, %f70;
	and.b32  	%r59, %r58, 2147483647;
	mov.b32 	%f121, %r59;
$L__BB1_8:
	add.f32 	%f122, %f122, %f121;
	add.s32 	%r83, %r83, 1;
	add.s32 	%r82, %r82, 1;
	add.s32 	%r81, %r81, 1;
	add.s32 	%r80, %r80, 1;
	setp.ne.s32 	%p14, %r80, 0;
	@%p14 bra 	$L__BB1_3;
$L__BB1_9:
	sqrt.rn.f32 	%f72, %f122;
	setp.gtu.f32 	%p15, %f72, 0f3F800000;
	@%p15 bra 	$L__BB1_22;
	setp.eq.s32 	%p16, %r1, 0;
	{ // callseq 0, 0
	.param .b32 param0;
	st.param.f32 	[param0], %f122;
	.param .b32 retval0;
	call.uni (retval0), 
	_Z8gaussianff, 
	(
	param0
	);
	ld.param.f32 	%f73, [retval0];
	} // callseq 0
	cvta.to.global.u64 	%rd16, %rd10;
	mul.wide.u32 	%rd17, %r4, 4;
	add.s64 	%rd18, %rd16, %rd17;
	atom.global.add.f32 	%f74, [%rd18], %f73;
	@%p16 bra 	$L__BB1_22;
	mul.lo.s32 	%r61, %r1, %r4;
	cvt.u64.u32 	%rd4, %r61;
	and.b32  	%r15, %r1, 7;
	setp.lt.u32 	%p17, %r1, 8;
	mov.b32 	%r87, 0;
	@%p17 bra 	$L__BB1_14;
	and.b32  	%r87, %r1, -8;
	neg.s32 	%r84, %r87;
	shl.b64 	%rd19, %rd4, 2;
	add.s64 	%rd20, %rd19, %rd1;
	add.s64 	%rd33, %rd20, 16;
	mov.b32 	%r85, 0;
$L__BB1_13:
	.pragma "nounroll";
	add.s32 	%r63, %r85, %r3;
	shl.b32 	%r64, %r63, 2;
	mov.u32 	%r65, data;
	add.s32 	%r66, %r65, %r64;
	ld.shared.f32 	%f75, [%r66];
	mul.f32 	%f76, %f73, %f75;
	atom.global.add.f32 	%f77, [%rd33+-16], %f76;
	ld.shared.f32 	%f78, [%r66+4];
	mul.f32 	%f79, %f73, %f78;
	atom.global.add.f32 	%f80, [%rd33+-12], %f79;
	ld.shared.f32 	%f81, [%r66+8];
	mul.f32 	%f82, %f73, %f81;
	atom.global.add.f32 	%f83, [%rd33+-8], %f82;
	ld.shared.f32 	%f84, [%r66+12];
	mul.f32 	%f85, %f73, %f84;
	atom.global.add.f32 	%f86, [%rd33+-4], %f85;
	ld.shared.f32 	%f87, [%r66+16];
	mul.f32 	%f88, %f73, %f87;
	atom.global.add.f32 	%f89, [%rd33], %f88;
	ld.shared.f32 	%f90, [%r66+20];
	mul.f32 	%f91, %f73, %f90;
	atom.global.add.f32 	%f92, [%rd33+4], %f91;
	ld.shared.f32 	%f93, [%r66+24];
	mul.f32 	%f94, %f73, %f93;
	atom.global.add.f32 	%f95, [%rd33+8], %f94;
	ld.shared.f32 	%f96, [%r66+28];
	mul.f32 	%f97, %f73, %f96;
	atom.global.add.f32 	%f98, [%rd33+12], %f97;
	add.s32 	%r85, %r85, 8;
	add.s32 	%r84, %r84, 8;
	add.s64 	%rd33, %rd33, 32;
	setp.ne.s32 	%p18, %r84, 0;
	@%p18 bra 	$L__BB1_13;
$L__BB1_14:
	setp.eq.s32 	%p19, %r15, 0;
	@%p19 bra 	$L__BB1_22;
	and.b32  	%r23, %r1, 3;
	setp.lt.u32 	%p20, %r15, 4;
	@%p20 bra 	$L__BB1_17;
	cvt.u64.u32 	%rd21, %r87;
	add.s64 	%rd22, %rd21, %rd4;
	shl.b64 	%rd23, %rd22, 2;
	add.s64 	%rd24, %rd1, %rd23;
	add.s32 	%r67, %r87, %r3;
	shl.b32 	%r68, %r67, 2;
	mov.u32 	%r69, data;
	add.s32 	%r70, %r69, %r68;
	ld.shared.f32 	%f99, [%r70];
	mul.f32 	%f100, %f73, %f99;
	atom.global.add.f32 	%f101, [%rd24], %f100;
	ld.shared.f32 	%f102, [%r70+4];
	mul.f32 	%f103, %f73, %f102;
	atom.global.add.f32 	%f104, [%rd24+4], %f103;
	ld.shared.f32 	%f105, [%r70+8];
	mul.f32 	%f106, %f73, %f105;
	atom.global.add.f32 	%f107, [%rd24+8], %f106;
	ld.shared.f32 	%f108, [%r70+12];
	mul.f32 	%f109, %f73, %f108;
	atom.global.add.f32 	%f110, [%rd24+12], %f109;
	add.s32 	%r87, %r87, 4;
$L__BB1_17:
	setp.eq.s32 	%p21, %r23, 0;
	@%p21 bra 	$L__BB1_22;
	setp.eq.s32 	%p22, %r23, 1;
	@%p22 bra 	$L__BB1_20;
	cvt.u64.u32 	%rd25, %r87;
	add.s64 	%rd26, %rd25, %rd4;
	shl.b64 	%rd27, %rd26, 2;
	add.s64 	%rd28, %rd1, %rd27;
	add.s32 	%r71, %r87, %r3;
	shl.b32 	%r72, %r71, 2;
	mov.u32 	%r73, data;
	add.s32 	%r74, %r73, %r72;
	ld.shared.f32 	%f111, [%r74];
	mul.f32 	%f112, %f73, %f111;
	atom.global.add.f32 	%f113, [%rd28], %f112;
	ld.shared.f32 	%f114, [%r74+4];
	mul.f32 	%f115, %f73, %f114;
	atom.global.add.f32 	%f116, [%rd28+4], %f115;
	add.s32 	%r87, %r87, 2;
$L__BB1_20:
	and.b32  	%r75, %r1, 1;
	setp.eq.b32 	%p23, %r75, 1;
	not.pred 	%p24, %p23;
	@%p24 bra 	$L__BB1_22;
	cvt.u64.u32 	%rd29, %r87;
	add.s64 	%rd30, %rd29, %rd4;
	shl.b64 	%rd31, %rd30, 2;
	add.s64 	%rd32, %rd1, %rd31;
	add.s32 	%r76, %r87, %r3;
	shl.b32 	%r77, %r76, 2;
	mov.u32 	%r78, data;
	add.s32 	%r79, %r78, %r77;
	ld.shared.f32 	%f117, [%r79];
	mul.f32 	%f118, %f73, %f117;
	atom.global.add.f32 	%f119, [%rd32], %f118;
$L__BB1_22:
	ret;

}
	// .globl	_Z16newYvCalculationPfS_S_S_4dim3
.visible .entry _Z16newYvCalculationPfS_S_S_4dim3(
	.param .u64 .ptr .align 1 _Z16newYvCalculationPfS_S_S_4dim3_param_0,
	.param .u64 .ptr .align 1 _Z16newYvCalculationPfS_S_S_4dim3_param_1,
	.param .u64 .ptr .align 1 _Z16newYvCalculationPfS_S_S_4dim3_param_2,
	.param .u64 .ptr .align 1 _Z16newYvCalculationPfS_S_S_4dim3_param_3,
	.param .align 4 .b8 _Z16newYvCalculationPfS_S_S_4dim3_param_4[12]
)
{
	.reg .pred 	%p<14>;
	.reg .b32 	%r<28>;
	.reg .b32 	%f<71>;
	.reg .b64 	%rd<15>;

	ld.param.u64 	%rd2, [_Z16newYvCalculationPfS_S_S_4dim3_param_0];
	ld.param.u32 	%r3, [_Z16newYvCalculationPfS_S_S_4dim3_param_4];
	ld.param.u64 	%rd3, [_Z16newYvCalculationPfS_S_S_4dim3_param_1];
	ld.param.u64 	%rd4, [_Z16newYvCalculationPfS_S_S_4dim3_param_2];
	ld.param.u64 	%rd5, [_Z16newYvCalculationPfS_S_S_4dim3_param_3];
	ld.param.u32 	%r4, [_Z16newYvCalculationPfS_S_S_4dim3_param_4+4];
	mov.u32 	%r6, %ntid.x;
	mov.u32 	%r7, %ctaid.x;
	mov.u32 	%r8, %tid.x;
	mad.lo.s32 	%r9, %r6, %r7, %r8;
	mov.u32 	%r10, %ntid.y;
	mov.u32 	%r11, %ctaid.y;
	mov.u32 	%r12, %tid.y;
	mad.lo.s32 	%r13, %r10, %r11, %r12;
	mad.lo.s32 	%r1, %r4, %r9, %r13;
	and.b32  	%r2, %r9, 65535;
	setp.ge.u32 	%p1, %r2, %r3;
	and.b32  	%r15, %r13, 65535;
	setp.ge.u32 	%p2, %r15, %r4;
	or.pred  	%p3, %p1, %p2;
	@%p3 bra 	$L__BB2_7;
	cvta.to.global.u64 	%rd6, %rd4;
	cvta.to.global.u64 	%rd7, %rd3;
	cvta.to.global.u64 	%rd8, %rd2;
	shl.b32 	%r16, %r1, 2;
	cvt.u64.u32 	%rd9, %r16;
	and.b64  	%rd10, %rd9, 262140;
	add.s64 	%rd11, %rd8, %rd10;
	ld.global.f32 	%f9, [%rd11];
	mul.wide.u32 	%rd12, %r2, 4;
	add.s64 	%rd13, %rd7, %rd12;
	ld.global.f32 	%f10, [%rd13];
	setp.eq.f32 	%p4, %f10, 0f00000000;
	selp.f32 	%f11, 0f3F800000, %f10, %p4;
	div.rn.f32 	%f1, %f9, %f11;
	add.s64 	%rd1, %rd6, %rd10;
	ld.global.f32 	%f12, [%rd1];
	sub.f32 	%f2, %f1, %f12;
	abs.f32 	%f3, %f2;
	setp.eq.f32 	%p5, %f2, 0f3F800000;
	mov.f32 	%f70, 0f3F800000;
	@%p5 bra 	$L__BB2_6;
	setp.num.f32 	%p6, %f3, %f3;
	@%p6 bra 	$L__BB2_4;
	mov.f32 	%f68, 0f40000000;
	add.rn.f32 	%f70, %f2, %f68;
	bra.uni 	$L__BB2_6;
$L__BB2_4:
	setp.lt.f32 	%p7, %f3, 0f00800000;
	mul.f32 	%f13, %f3, 0f4B800000;
	selp.f32 	%f14, %f13, %f3, %p7;
	mov.b32 	%r17, %f14;
	add.s32 	%r18, %r17, -1060439283;
	and.b32  	%r19, %r18, -8388608;
	sub.s32 	%r20, %r17, %r19;
	mov.b32 	%f15, %r20;
	cvt.rn.f32.s32 	%f16, %r19;
	selp.f32 	%f17, 0fC1C00000, 0f00000000, %p7;
	fma.rn.f32 	%f18, %f16, 0f34000000, %f17;
	add.f32 	%f19, %f15, 0fBF800000;
	add.f32 	%f20, %f15, 0f3F800000;
	rcp.approx.ftz.f32 	%f21, %f20;
	add.f32 	%f22, %f19, %f19;
	mul.f32 	%f23, %f22, %f21;
	mul.f32 	%f24, %f23, %f23;
	neg.f32 	%f25, %f23;
	sub.f32 	%f26, %f19, %f23;
	add.f32 	%f27, %f26, %f26;
	fma.rn.f32 	%f28, %f25, %f19, %f27;
	mul.rn.f32 	%f29, %f21, %f28;
	fma.rn.f32 	%f30, %f24, 0f3A2C32E4, 0f3B52E7DB;
	fma.rn.f32 	%f31, %f30, %f24, 0f3C93BB73;
	fma.rn.f32 	%f32, %f31, %f24, 0f3DF6384F;
	mul.rn.f32 	%f33, %f32, %f24;
	fma.rn.f32 	%f34, %f23, 0f3FB8AA3B, %f18;
	mul.f32 	%f35, %f33, 0f40400000;
	sub.f32 	%f36, %f18, %f34;
	fma.rn.f32 	%f37, %f23, 0f3FB8AA3B, %f36;
	fma.rn.f32 	%f38, %f29, 0f3FB8AA3B, %f37;
	fma.rn.f32 	%f39, %f23, 0f32A55E34, %f38;
	fma.rn.f32 	%f40, %f35, %f29, %f39;
	fma.rn.f32 	%f41, %f33, %f23, %f40;
	add.rn.f32 	%f42, %f34, %f41;
	mov.f32 	%f43, 0f40000000;
	mul.rn.f32 	%f44, %f42, %f43;
	cvt.rni.f32.f32 	%f45, %f44;
	sub.f32 	%f46, %f44, %f45;
	neg.f32 	%f47, %f44;
	fma.rn.f32 	%f48, %f42, 0f40000000, %f47;
	neg.f32 	%f49, %f34;
	add.rn.f32 	%f50, %f42, %f49;
	neg.f32 	%f51, %f50;
	add.rn.f32 	%f52, %f41, %f51;
	fma.rn.f32 	%f53, %f52, 0f40000000, %f48;
	add.f32 	%f54, %f46, %f53;
	setp.gt.f32 	%p8, %f45, 0f00000000;
	selp.b32 	%r21, 0, -2097152000, %p8;
	setp.neu.f32 	%p9, %f2, 0f00000000;
	setp.neu.f32 	%p10, %f3, 0f7F800000;
	setp.lt.f32 	%p11, %f44, 0f00000000;
	selp.f32 	%f55, 0f00000000, 0f7F800000, %p11;
	abs.f32 	%f56, %f44;
	setp.gt.f32 	%p12, %f56, 0f43180000;
	cvt.rzi.s32.f32 	%r22, %f45;
	shl.b32 	%r23, %r22, 23;
	sub.s32 	%r24, %r23, %r21;
	mov.b32 	%f57, %r24;
	add.s32 	%r25, %r21, 2130706432;
	mov.b32 	%f58, %r25;
	fma.rn.f32 	%f59, %f54, 0f391FCB8E, 0f3AAF85ED;
	fma.rn.f32 	%f60, %f59, %f54, 0f3C1D9856;
	fma.rn.f32 	%f61, %f60, %f54, 0f3D6357BB;
	fma.rn.f32 	%f62, %f61, %f54, 0f3E75FDEC;
	fma.rn.f32 	%f63, %f62, %f54, 0f3F317218;
	fma.rn.f32 	%f64, %f63, %f54, 0f3F800000;
	mul.f32 	%f65, %f64, %f58;
	mul.f32 	%f66, %f65, %f57;
	selp.f32 	%f70, %f55, %f66, %p12;
	and.pred  	%p13, %p9, %p10;
	@%p13 bra 	$L__BB2_6;
	add.f32 	%f67, %f2, %f2;
	mov.b32 	%r26, %f67;
	and.b32  	%r27, %r26, 2147483647;
	mov.b32 	%f70, %r27;
$L__BB2_6:
	cvta.to.global.u64 	%rd14, %rd5;
	atom.global.add.f32 	%f69, [%rd14], %f70;
	st.global.f32 	[%rd1], %f1;
$L__BB2_7:
	ret;

}


// ===== COMPILED SASS (sm_100) =====

	.target	sm_100

	.elftype	@"ET_EXEC"


//--------------------- .note.nv.tkinfo           --------------------------
	.section	.note.nv.tkinfo,"",@"SHT_NOTE"
	.sectionflags	@"SHF_NOTE_NV_TKINFO"
	.tkinfo
        /*0018*/ 	.word	0x00000002
        /*0030*/ 	.string	""
        /*0030*/ 	.string	"ptxas"
        /*0030*/ 	.string	"Cuda compilation tools, release 13.0, V13.0.88"
        /*0030*/ 	.string	"Build cuda_13.0.r13.0/compiler.36424714_0"
        /*0030*/ 	.string	"-arch sm_100 -m 64 "



//--------------------- .note.nv.cuinfo           --------------------------
	.section	.note.nv.cuinfo,"",@"SHT_NOTE"
	.sectionflags	@"SHF_NOTE_NV_CUINFO"
        /*0018*/ 	.short	0x0002
        /*001a*/ 	.short	0x0064
        /*001c*/ 	.short	0x0082
	.zero		2


//--------------------- .nv.info                  --------------------------
	.section	.nv.info,"",@"SHT_CUDA_INFO"
	.align	4


	//----- nvinfo : EIATTR_REGCOUNT
	.align		4
        /*0000*/ 	.byte	0x04, 0x2f
        /*0002*/ 	.short	(.L_1 - .L_0)
	.align		4
.L_0:
        /*0004*/ 	.word	index@(_Z14cudaMeanshift1PfS_S_S_4dim3)
        /*0008*/ 	.word	0x0000001c


	//----- nvinfo : EIATTR_FRAME_SIZE
	.align		4
.L_1:
        /*000c*/ 	.byte	0x04, 0x11
        /*000e*/ 	.short	(.L_3 - .L_2)
	.align		4
.L_2:
        /*0010*/ 	.word	index@($__internal_1_$__cuda_sm20_sqrt_rn_f32_slowpath)
        /*0014*/ 	.word	0x00000000


	//----- nvinfo : EIATTR_FRAME_SIZE
	.align		4
.L_3:
        /*0018*/ 	.byte	0x04, 0x11
        /*001a*/ 	.short	(.L_5 - .L_4)
	.align		4
.L_4:
        /*001c*/ 	.word	index@($_Z14cudaMeanshift1PfS_S_S_4dim3$_Z8gaussianff)
        /*0020*/ 	.word	0x00000000


	//----- nvinfo : EIATTR_FRAME_SIZE
	.align		4
.L_5:
        /*0024*/ 	.byte	0x04, 0x11
        /*0026*/ 	.short	(.L_7 - .L_6)
	.align		4
.L_6:
        /*0028*/ 	.word	index@(_Z14cudaMeanshift1PfS_S_S_4dim3)
        /*002c*/ 	.word	0x00000000


	//----- nvinfo : EIATTR_REGCOUNT
	.align		4
.L_7:
        /*0030*/ 	.byte	0x04, 0x2f
        /*0032*/ 	.short	(.L_9 - .L_8)
	.align		4
.L_8:
        /*0034*/ 	.word	index@(_Z16newYvCalculationPfS_S_S_4dim3)
        /*0038*/ 	.word	0x00000011


	//----- nvinfo : EIATTR_FRAME_SIZE
	.align		4
.L_9:
        /*003c*/ 	.byte	0x04, 0x11
        /*003e*/ 	.short	(.L_11 - .L_10)
	.align		4
.L_10:
        /*0040*/ 	.word	index@($__internal_0_$__cuda_sm3x_div_rn_noftz_f32_slowpath)
        /*0044*/ 	.word	0x00000000


	//----- nvinfo : EIATTR_FRAME_SIZE
	.align		4
.L_11:
        /*0048*/ 	.byte	0x04, 0x11
        /*004a*/ 	.short	(.L_13 - .L_12)
	.align		4
.L_12:
        /*004c*/ 	.word	index@(_Z16newYvCalculationPfS_S_S_4dim3)
        /*0050*/ 	.word	0x00000000


	//----- nvinfo : EIATTR_MIN_STACK_SIZE
	.align		4
.L_13:
        /*0054*/ 	.byte	0x04, 0x12
        /*0056*/ 	.short	(.L_15 - .L_14)
	.align		4
.L_14:
        /*0058*/ 	.word	index@(_Z16newYvCalculationPfS_S_S_4dim3)
        /*005c*/ 	.word	0x00000000


	//----- nvinfo : EIATTR_MIN_STACK_SIZE
	.align		4
.L_15:
        /*0060*/ 	.byte	0x04, 0x12
        /*0062*/ 	.short	(.L_17 - .L_16)
	.align		4
.L_16:
        /*0064*/ 	.word	index@(_Z14cudaMeanshift1PfS_S_S_4dim3)
        /*0068*/ 	.word	0x00000000
.L_17:


//--------------------- .nv.compat                --------------------------
	.section	.nv.compat,"",@"SHT_CUDA_COMPAT_INFO"
	.align	4
        /*0000*/ 	.byte	0x02, 0x09, 0x00, 0x00, 0x02, 0x02, 0x01, 0x00, 0x02, 0x05, 0x05, 0x00, 0x03, 0x07, 0x01, 0x01
        /*0010*/ 	.byte	0x02, 0x03, 0x00, 0x00, 0x02, 0x06, 0x01, 0x00, 0x04, 0x0b, 0x08, 0x00, 0x01, 0x00, 0x00, 0x00
        /*0020*/ 	.byte	0x00, 0x00, 0x00, 0x00


//--------------------- .nv.info._Z16newYvCalculationPfS_S_S_4dim3 --------------------------
	.section	.nv.info._Z16newYvCalculationPfS_S_S_4dim3,"",@"SHT_CUDA_INFO"
	.sectionflags	@""
	.align	4


	//----- nvinfo : EIATTR_CUDA_API_VERSION
	.align		4
        /*0000*/ 	.byte	0x04, 0x37
        /*0002*/ 	.short	(.L_19 - .L_18)
.L_18:
        /*0004*/ 	.word	0x00000082


	//----- nvinfo : EIATTR_KPARAM_INFO
	.align		4
.L_19:
        /*0008*/ 	.byte	0x04, 0x17
        /*000a*/ 	.short	(.L_21 - .L_20)
.L_20:
        /*000c*/ 	.word	0x00000000
        /*0010*/ 	.short	0x0004
        /*0012*/ 	.short	0x0020
        /*0014*/ 	.byte	0x00, 0xf0, 0x31, 0x00


	//----- nvinfo : EIATTR_KPARAM_INFO
	.align		4
.L_21:
        /*0018*/ 	.byte	0x04, 0x17
        /*001a*/ 	.short	(.L_23 - .L_22)
.L_22:
        /*001c*/ 	.word	0x00000000
        /*0020*/ 	.short	0x0003
        /*0022*/ 	.short	0x0018
        /*0024*/ 	.byte	0x00, 0xf5, 0x21, 0x00


	//----- nvinfo : EIATTR_KPARAM_INFO
	.align		4
.L_23:
        /*0028*/ 	.byte	0x04, 0x17
        /*002a*/ 	.short	(.L_25 - .L_24)
.L_24:
        /*002c*/ 	.word	0x00000000
        /*0030*/ 	.short	0x0002
        /*0032*/ 	.short	0x0010
        /*0034*/ 	.byte	0x00, 0xf5, 0x21, 0x00


	//----- nvinfo : EIATTR_KPARAM_INFO
	.align		4
.L_25:
        /*0038*/ 	.byte	0x04, 0x17
        /*003a*/ 	.short	(.L_27 - .L_26)
.L_26:
        /*003c*/ 	.word	0x00000000
        /*0040*/ 	.short	0x0001
        /*0042*/ 	.short	0x0008
        /*0044*/ 	.byte	0x00, 0xf5, 0x21, 0x00


	//----- nvinfo : EIATTR_KPARAM_INFO
	.align		4
.L_27:
        /*0048*/ 	.byte	0x04, 0x17
        /*004a*/ 	.short	(.L_29 - .L_28)
.L_28:
        /*004c*/ 	.word	0x00000000
        /*0050*/ 	.short	0x0000
        /*0052*/ 	.short	0x0000
        /*0054*/ 	.byte	0x00, 0xf5, 0x21, 0x00


	//----- nvinfo : EIATTR_SPARSE_MMA_MASK
	.align		4
.L_29:
        /*0058*/ 	.byte	0x03, 0x50
        /*005a*/ 	.short	0x0000


	//----- nvinfo : EIATTR_MAXREG_COUNT
	.align		4
        /*005c*/ 	.byte	0x03, 0x1b
        /*005e*/ 	.short	0x00ff


	//----- nvinfo : EIATTR_MERCURY_ISA_VERSION
	.align		4
        /*0060*/ 	.byte	0x03, 0x5f
        /*0062*/ 	.short	0x0101


	//----- nvinfo : EIATTR_VRC_CTA_INIT_COUNT
	.align		4
        /*0064*/ 	.byte	0x02, 0x4a
	.zero		1
	.zero		1


	//----- nvinfo : EIATTR_EXIT_INSTR_OFFSETS
	.align		4
        /*0068*/ 	.byte	0x04, 0x1c
        /*006a*/ 	.short	(.L_31 - .L_30)


	//   ....[0]....
.L_30:
        /*006c*/ 	.word	0x000000f0


	//   ....[1]....
        /*0070*/ 	.word	0x00000770


	//----- nvinfo : EIATTR_CRS_STACK_SIZE
	.align		4
.L_31:
        /*0074*/ 	.byte	0x04, 0x1e
        /*0076*/ 	.short	(.L_33 - .L_32)
.L_32:
        /*0078*/ 	.word	0x00000000


	//----- nvinfo : EIATTR_CBANK_PARAM_SIZE
	.align		4
.L_33:
        /*007c*/ 	.byte	0x03, 0x19
        /*007e*/ 	.short	0x002c


	//----- nvinfo : EIATTR_PARAM_CBANK
	.align		4
        /*0080*/ 	.byte	0x04, 0x0a
        /*0082*/ 	.short	(.L_35 - .L_34)
	.align		4
.L_34:
        /*0084*/ 	.word	index@(.nv.constant0._Z16newYvCalculationPfS_S_S_4dim3)
        /*0088*/ 	.short	0x0380
        /*008a*/ 	.short	0x002c


	//----- nvinfo : EIATTR_SW_WAR
	.align		4
.L_35:
        /*008c*/ 	.byte	0x04, 0x36
        /*008e*/ 	.short	(.L_37 - .L_36)
.L_36:
        /*0090*/ 	.word	0x00000008
.L_37:


//--------------------- .nv.info._Z14cudaMeanshift1PfS_S_S_4dim3 --------------------------
	.section	.nv.info._Z14cudaMeanshift1PfS_S_S_4dim3,"",@"SHT_CUDA_INFO"
	.sectionflags	@""
	.align	4


	//----- nvinfo : EIATTR_CUDA_API_VERSION
	.align		4
        /*0000*/ 	.byte	0x04, 0x37
        /*0002*/ 	.short	(.L_39 - .L_38)
.L_38:
        /*0004*/ 	.word	0x00000082


	//----- nvinfo : EIATTR_KPARAM_INFO
	.align		4
.L_39:
        /*0008*/ 	.byte	0x04, 0x17
        /*000a*/ 	.short	(.L_41 - .L_40)
.L_40:
        /*000c*/ 	.word	0x00000000
        /*0010*/ 	.short	0x0004
        /*0012*/ 	.short	0x0020
        /*0014*/ 	.byte	0x00, 0xf0, 0x31, 0x00


	//----- nvinfo : EIATTR_KPARAM_INFO
	.align		4
.L_41:
        /*0018*/ 	.byte	0x04, 0x17
        /*001a*/ 	.short	(.L_43 - .L_42)
.L_42:
        /*001c*/ 	.word	0x00000000
        /*0020*/ 	.short	0x0003
        /*0022*/ 	.short	0x0018
        /*0024*/ 	.byte	0x00, 0xf5, 0x21, 0x00


	//----- nvinfo : EIATTR_KPARAM_INFO
	.align		4
.L_43:
        /*0028*/ 	.byte	0x04, 0x17
        /*002a*/ 	.short	(.L_45 - .L_44)
.L_44:
        /*002c*/ 	.word	0x00000000
        /*0030*/ 	.short	0x0002
        /*0032*/ 	.short	0x0010
        /*0034*/ 	.byte	0x00, 0xf5, 0x21, 0x00


	//----- nvinfo : EIATTR_KPARAM_INFO
	.align		4
.L_45:
        /*0038*/ 	.byte	0x04, 0x17
        /*003a*/ 	.short	(.L_47 - .L_46)
.L_46:
        /*003c*/ 	.word	0x00000000
        /*0040*/ 	.short	0x0001
        /*0042*/ 	.short	0x0008
        /*0044*/ 	.byte	0x00, 0xf5, 0x21, 0x00


	//----- nvinfo : EIATTR_KPARAM_INFO
	.align		4
.L_47:
        /*0048*/ 	.byte	0x04, 0x17
        /*004a*/ 	.short	(.L_49 - .L_48)
.L_48:
        /*004c*/ 	.word	0x00000000
        /*0050*/ 	.short	0x0000
        /*0052*/ 	.short	0x0000
        /*0054*/ 	.byte	0x00, 0xf5, 0x21, 0x00


	//----- nvinfo : EIATTR_SPARSE_MMA_MASK
	.align		4
.L_49:
        /*0058*/ 	.byte	0x03, 0x50
        /*005a*/ 	.short	0x0000


	//----- nvinfo : EIATTR_MAXREG_COUNT
	.align		4
        /*005c*/ 	.byte	0x03, 0x1b
        /*005e*/ 	.short	0x00ff


	//----- nvinfo : EIATTR_MERCURY_ISA_VERSION
	.align		4
        /*0060*/ 	.byte	0x03, 0x5f
        /*0062*/ 	.short	0x0101


	//----- nvinfo : EIATTR_VRC_CTA_INIT_COUNT
	.align		4
        /*0064*/ 	.byte	0x02, 0x4a
	.zero		1
	.zero		1


	//----- nvinfo : EIATTR_EXIT_INSTR_OFFSETS
	.align		4
        /*0068*/ 	.byte	0x04, 0x1c
        /*006a*/ 	.short	(.L_51 - .L_50)


	//   ....[0]....
.L_50:
        /*006c*/ 	.word	0x00000210


	//   ....[1]....
        /*0070*/ 	.word	0x00000950


	//   ....[2]....
        /*0074*/ 	.word	0x000009d0


	//   ....[3]....
        /*0078*/ 	.word	0x00000d20


	//   ....[4]....
        /*007c*/ 	.word	0x00000ee0


	//   ....[5]....
        /*0080*/ 	.word	0x00001040


	//   ....[6]....
        /*0084*/ 	.word	0x00001120


	//----- nvinfo : EIATTR_CRS_STACK_SIZE
	.align		4
.L_51:
        /*0088*/ 	.byte	0x04, 0x1e
        /*008a*/ 	.short	(.L_53 - .L_52)
.L_52:
        /*008c*/ 	.word	0x00000000


	//----- nvinfo : EIATTR_CBANK_PARAM_SIZE
	.align		4
.L_53:
        /*0090*/ 	.byte	0x03, 0x19
        /*0092*/ 	.short	0x002c


	//----- nvinfo : EIATTR_PARAM_CBANK
	.align		4
        /*0094*/ 	.byte	0x04, 0x0a
        /*0096*/ 	.short	(.L_55 - .L_54)
	.align		4
.L_54:
        /*0098*/ 	.word	index@(.nv.constant0._Z14cudaMeanshift1PfS_S_S_4dim3)
        /*009c*/ 	.short	0x0380
        /*009e*/ 	.short	0x002c


	//----- nvinfo : EIATTR_SW_WAR
	.align		4
.L_55:
        /*00a0*/ 	.byte	0x04, 0x36
        /*00a2*/ 	.short	(.L_57 - .L_56)
.L_56:
        /*00a4*/ 	.word	0x00000008
.L_57:


//--------------------- .nv.callgraph             --------------------------
	.section	.nv.callgraph,"",@"SHT_CUDA_CALLGRAPH"
	.align	4
	.sectionentsize	8
	.align		4
        /*0000*/ 	.word	0x00000000
	.align		4
        /*0004*/ 	.word	0xffffffff
	.align		4
        /*0008*/ 	.word	0x00000000
	.align		4
        /*000c*/ 	.word	0xfffffffe
	.align		4
        /*0010*/ 	.word	0x00000000
	.align		4
        /*0014*/ 	.word	0xfffffffd
	.align		4
        /*0018*/ 	.word	0x00000000
	.align		4
        /*001c*/ 	.word	0xfffffffc


//--------------------- .text._Z16newYvCalculationPfS_S_S_4dim3 --------------------------
	.section	.text._Z16newYvCalculationPfS_S_S_4dim3,"ax",@progbits
	.align	128
        .global         _Z16newYvCalculationPfS_S_S_4dim3
        .type           _Z16newYvCalculationPfS_S_S_4dim3,@function
        .size           _Z16newYvCalculationPfS_S_S_4dim3,(.L_x_29 - _Z16newYvCalculationPfS_S_S_4dim3)
        .other          _Z16newYvCalculationPfS_S_S_4dim3,@"STO_CUDA_ENTRY STV_DEFAULT"
_Z16newYvCalculationPfS_S_S_4dim3:
.text._Z16newYvCalculationPfS_S_S_4dim3:
[----:B------:R-:W-:Y:S01]  /*0000*/  LDC R1, c[0x0][0x37c] ;  /* 0x0000df00ff017b82 */ /* 0x000fe20000000800 */
[----:B------:R-:W0:Y:S01]  /*0010*/  S2R R3, SR_CTAID.Y ;  /* 0x0000000000037919 */ /* 0x000e220000002600 */
[----:B------:R-:W1:Y:S01]  /*0020*/  LDCU UR4, c[0x0][0x360] ;  /* 0x00006c00ff0477ac */ /* 0x000e620008000800 */
[----:B------:R-:W0:Y:S01]  /*0030*/  S2R R2, SR_TID.Y ;  /* 0x0000000000027919 */ /* 0x000e220000002200 */
[----:B------:R-:W0:Y:S01]  /*0040*/  LDCU UR5, c[0x0][0x364] ;  /* 0x00006c80ff0577ac */ /* 0x000e220008000800 */
[----:B------:R-:W1:Y:S01]  /*0050*/  S2R R0, SR_CTAID.X ;  /* 0x0000000000007919 */ /* 0x000e620000002500 */
[----:B------:R-:W2:Y:S01]  /*0060*/  LDCU.64 UR6, c[0x0][0x3a0] ;  /* 0x00007400ff0677ac */ /* 0x000ea20008000a00 */
[----:B------:R-:W1:Y:S01]  /*0070*/  S2R R5, SR_TID.X ;  /* 0x0000000000057919 */ /* 0x000e620000002100 */
[----:B0-----:R-:W-:-:S05]  /*0080*/  IMAD R3, R3, UR5, R2 ;  /* 0x0000000503037c24 */ /* 0x001fca000f8e0202 */
[----:B------:R-:W-:Y:S01]  /*0090*/  LOP3.LUT R2, R3, 0xffff, RZ, 0xc0, !PT ;  /* 0x0000ffff03027812 */ /* 0x000fe200078ec0ff */
[----:B-1----:R-:W-:-:S03]  /*00a0*/  IMAD R0, R0, UR4, R5 ;  /* 0x0000000400007c24 */ /* 0x002fc6000f8e0205 */
[----:B--2---:R-:W-:Y:S02]  /*00b0*/  ISETP.GE.U32.AND P0, PT, R2, UR7, PT ;  /* 0x0000000702007c0c */ /* 0x004fe4000bf06070 */
[C---:B------:R-:W-:Y:S01]  /*00c0*/  LOP3.LUT R7, R0.reuse, 0xffff, RZ, 0xc0, !PT ;  /* 0x0000ffff00077812 */ /* 0x040fe200078ec0ff */
[----:B------:R-:W-:-:S03]  /*00d0*/  IMAD R0, R0, UR7, R3 ;  /* 0x0000000700007c24 */ /* 0x000fc6000f8e0203 */
[----:B------:R-:W-:-:S13]  /*00e0*/  ISETP.GE.U32.OR P0, PT, R7, UR6, P0 ;  /* 0x0000000607007c0c */ /* 0x000fda0008706470 */
[----:B------:R-:W-:Y:S05]  /*00f0*/  @P0 EXIT ;  /* 0x000000000000094d */ /* 0x000fea0003800000 */
[----:B------:R-:W0:Y:S01]  /*0100*/  LDC.64 R4, c[0x0][0x388] ;  /* 0x0000e200ff047b82 */ /* 0x000e220000000a00 */
[----:B------:R-:W1:Y:S01]  /*0110*/  LDCU.64 UR4, c[0x0][0x358] ;  /* 0x00006b00ff0477ac */ /* 0x000e620008000a00 */
[----:B------:R-:W2:Y:S01]  /*0120*/  LDCU.64 UR6, c[0x0][0x380] ;  /* 0x00007000ff0677ac */ /* 0x000ea20008000a00 */
[----:B------:R-:W-:Y:S02]  /*0130*/  IMAD.SHL.U32 R0, R0, 0x4, RZ ;  /* 0x0000000400007824 */ /* 0x000fe400078e00ff */
[----:B0-----:R-:W-:-:S06]  /*0140*/  IMAD.WIDE.U32 R4, R7, 0x4, R4 ;  /* 0x0000000407047825 */ /* 0x001fcc00078e0004 */
[----:B-1----:R-:W3:Y:S01]  /*0150*/  LDG.E R4, desc[UR4][R4.64] ;  /* 0x0000000404047981 */ /* 0x002ee2000c1e1900 */
[----:B------:R-:W-:-:S04]  /*0160*/  LOP3.LUT R2, R0, 0x3fffc, RZ, 0xc0, !PT ;  /* 0x0003fffc00027812 */ /* 0x000fc800078ec0ff */
[----:B--2---:R-:W-:-:S05]  /*0170*/  IADD3 R8, P0, PT, R2, UR6, RZ ;  /* 0x0000000602087c10 */ /* 0x004fca000ff1e0ff */
[----:B------:R-:W-:-:S05]  /*0180*/  IMAD.X R9, RZ, RZ, UR7, P0 ;  /* 0x00000007ff097e24 */ /* 0x000fca00080e06ff */
[----:B------:R-:W2:Y:S01]  /*0190*/  LDG.E R0, desc[UR4][R8.64] ;  /* 0x0000000408007981 */ /* 0x000ea2000c1e1900 */
[----:B------:R-:W-:Y:S01]  /*01a0*/  BSSY.RECONVERGENT B0, `(.L_x_0) ;  /* 0x000000e000007945 */ /* 0x000fe20003800200 */
[----:B---3--:R-:W-:-:S04]  /*01b0*/  FSETP.NEU.AND P0, PT, R4, RZ, PT ;  /* 0x000000ff0400720b */ /* 0x008fc80003f0d000 */
[----:B------:R-:W-:-:S04]  /*01c0*/  FSEL R3, R4, 1, P0 ;  /* 0x3f80000004037808 */ /* 0x000fc80000000000 */
[----:B------:R-:W0:Y:S08]  /*01d0*/  MUFU.RCP R6, R3 ;  /* 0x0000000300067308 */ /* 0x000e300000001000 */
[----:B--2---:R-:W1:Y:S01]  /*01e0*/  FCHK P0, R0, R3 ;  /* 0x0000000300007302 */ /* 0x004e620000000000 */
[----:B0-----:R-:W-:-:S04]  /*01f0*/  FFMA R7, -R3, R6, 1 ;  /* 0x3f80000003077423 */ /* 0x001fc80000000106 */
[----:B------:R-:W-:-:S04]  /*0200*/  FFMA R7, R6, R7, R6 ;  /* 0x0000000706077223 */ /* 0x000fc80000000006 */
[----:B------:R-:W-:-:S04]  /*0210*/  FFMA R4, R0, R7, RZ ;  /* 0x0000000700047223 */ /* 0x000fc800000000ff */
[----:B------:R-:W-:-:S04]  /*0220*/  FFMA R5, -R3, R4, R0 ;  /* 0x0000000403057223 */ /* 0x000fc80000000100 */
[----:B------:R-:W-:Y:S01]  /*0230*/  FFMA R7, R7, R5, R4 ;  /* 0x0000000507077223 */ /* 0x000fe20000000004 */
[----:B-1----:R-:W-:Y:S06]  /*0240*/  @!P0 BRA `(.L_x_1) ;  /* 0x00000000000c8947 */ /* 0x002fec0003800000 */
[----:B------:R-:W-:-:S07]  /*0250*/  MOV R4, 0x270 ;  /* 0x0000027000047802 */ /* 0x000fce0000000f00 */
[----:B------:R-:W-:Y:S05]  /*0260*/  CALL.REL.NOINC `($__internal_0_$__cuda_sm3x_div_rn_noftz_f32_slowpath) ;  /* 0x0000000400447944 */ /* 0x000fea0003c00000 */
[----:B------:R-:W-:-:S07]  /*0270*/  MOV R7, R0 ;  /* 0x0000000000077202 */ /* 0x000fce0000000f00 */
.L_x_1:
[----:B------:R-:W-:Y:S05]  /*0280*/  BSYNC.RECONVERGENT B0 ;  /* 0x0000000000007941 */ /* 0x000fea0003800200 */
.L_x_0:
[----:B------:R-:W0:Y:S02]  /*0290*/  LDCU.64 UR6, c[0x0][0x390] ;  /* 0x00007200ff0677ac */ /* 0x000e240008000a00 */
[----:B0-----:R-:W-:-:S05]  /*02a0*/  IADD3 R2, P0, PT, R2, UR6, RZ ;  /* 0x0000000602027c10 */ /* 0x001fca000ff1e0ff */
[----:B------:R-:W-:-:S05]  /*02b0*/  IMAD.X R3, RZ, RZ, UR7, P0 ;  /* 0x00000007ff037e24 */ /* 0x000fca00080e06ff */
[----:B------:R-:W2:Y:S01]  /*02c0*/  LDG.E R0, desc[UR4][R2.64] ;  /* 0x0000000402007981 */ /* 0x000ea2000c1e1900 */
[----:B------:R-:W0:Y:S01]  /*02d0*/  LDC.64 R4, c[0x0][0x398] ;  /* 0x0000e600ff047b82 */ /* 0x000e220000000a00 */
[----:B------:R-:W-:Y:S01]  /*02e0*/  BSSY.RECONVERGENT B0, `(.L_x_2) ;  /* 0x0000046000007945 */ /* 0x000fe20003800200 */
[----:B------:R-:W-:Y:S02]  /*02f0*/  IMAD.MOV.U32 R9, RZ, RZ, 0x3f800000 ;  /* 0x3f800000ff097424 */ /* 0x000fe400078e00ff */
[----:B--2---:R-:W-:-:S05]  /*0300*/  FADD R0, -R0, R7 ;  /* 0x0000000700007221 */ /* 0x004fca0000000100 */
[----:B------:R-:W-:-:S13]  /*0310*/  FSETP.NEU.AND P0, PT, R0, 1, PT ;  /* 0x3f8000000000780b */ /* 0x000fda0003f0d000 */
[----:B0-----:R-:W-:Y:S05]  /*0320*/  @!P0 BRA `(.L_x_3) ;  /* 0x0000000400048947 */ /* 0x001fea0003800000 */
[----:B------:R-:W-:-:S13]  /*0330*/  FSETP.NAN.AND P0, PT, |R0|, |R0|, PT ;  /* 0x400000000000720b */ /* 0x000fda0003f08200 */
[----:B------:R-:W-:Y:S01]  /*0340*/  @P0 FADD R9, R0, 2 ;  /* 0x4000000000090421 */ /* 0x000fe20000000000 */
[----:B------:R-:W-:Y:S06]  /*0350*/  @P0 BRA `(.L_x_3) ;  /* 0x0000000000f80947 */ /* 0x000fec0003800000 */
[C---:B------:R-:W-:Y:S01]  /*0360*/  FMUL R9, |R0|.reuse, 16777216 ;  /* 0x4b80000000097820 */ /* 0x040fe20000400200 */
[----:B------:R-:W-:Y:S01]  /*0370*/  FSETP.GEU.AND P0, PT, |R0|, 1.175494350822287508e-38, PT ;  /* 0x008000000000780b */ /* 0x000fe20003f0e200 */
[----:B------:R-:W-:-:S03]  /*0380*/  IMAD.MOV.U32 R14, RZ, RZ, 0x3a2c32e4 ;  /* 0x3a2c32e4ff0e7424 */ /* 0x000fc600078e00ff */
[----:B------:R-:W-:-:S04]  /*0390*/  FSEL R9, R9, |R0|, !P0 ;  /* 0x4000000009097208 */ /* 0x000fc80004000000 */
[----:B------:R-:W-:-:S04]  /*03a0*/  IADD3 R6, PT, PT, R9, -0x3f3504f3, RZ ;  /* 0xc0cafb0d09067810 */ /* 0x000fc80007ffe0ff */
[----:B------:R-:W-:-:S05]  /*03b0*/  LOP3.LUT R6, R6, 0xff800000, RZ, 0xc0, !PT ;  /* 0xff80000006067812 */ /* 0x000fca00078ec0ff */
[----:B------:R-:W-:Y:S01]  /*03c0*/  IMAD.IADD R9, R9, 0x1, -R6 ;  /* 0x0000000109097824 */ /* 0x000fe200078e0a06 */
[----:B------:R-:W-:-:S03]  /*03d0*/  I2FP.F32.S32 R6, R6 ;  /* 0x0000000600067245 */ /* 0x000fc60000201400 */
[C---:B------:R-:W-:Y:S01]  /*03e0*/  FADD R10, R9.reuse, 1 ;  /* 0x3f800000090a7421 */ /* 0x040fe20000000000 */
[----:B------:R-:W-:Y:S01]  /*03f0*/  FADD R8, R9, -1 ;  /* 0xbf80000009087421 */ /* 0x000fe20000000000 */
[----:B------:R-:W-:Y:S02]  /*0400*/  FSEL R9, RZ, -24, P0 ;  /* 0xc1c00000ff097808 */ /* 0x000fe40000000000 */
[----:B------:R-:W-:Y:S01]  /*0410*/  FSETP.NEU.AND P0, PT, |R0|, +INF , PT ;  /* 0x7f8000000000780b */ /* 0x000fe20003f0d200 */
[----:B------:R-:W-:Y:S01]  /*0420*/  FADD R11, R8, R8 ;  /* 0x00000008080b7221 */ /* 0x000fe20000000000 */
[----:B------:R-:W0:Y:S01]  /*0430*/  MUFU.RCP R10, R10 ;  /* 0x0000000a000a7308 */ /* 0x000e220000001000 */
[----:B------:R-:W-:Y:S01]  /*0440*/  FFMA R9, R6, 1.1920928955078125e-07, R9 ;  /* 0x3400000006097823 */ /* 0x000fe20000000009 */
[----:B------:R-:W-:-:S13]  /*0450*/  FSETP.NEU.AND P0, PT, R0, RZ, P0 ;  /* 0x000000ff0000720b */ /* 0x000fda000070d000 */
[----:B------:R-:W-:Y:S01]  /*0460*/  @!P0 FADD R0, R0, R0 ;  /* 0x0000000000008221 */ /* 0x000fe20000000000 */
[----:B0-----:R-:W-:-:S04]  /*0470*/  FMUL R12, R10, R11 ;  /* 0x0000000b0a0c7220 */ /* 0x001fc80000400000 */
[----:B------:R-:W-:Y:S01]  /*0480*/  FADD R13, R8, -R12 ;  /* 0x8000000c080d7221 */ /* 0x000fe20000000000 */
[C---:B------:R-:W-:Y:S01]  /*0490*/  FMUL R11, R12.reuse, R12 ;  /* 0x0000000c0c0b7220 */ /* 0x040fe20000400000 */
[----:B------:R-:W-:Y:S02]  /*04a0*/  FFMA R6, R12, 1.4426950216293334961, R9 ;  /* 0x3fb8aa3b0c067823 */ /* 0x000fe40000000009 */
[----:B------:R-:W-:Y:S01]  /*04b0*/  FADD R13, R13, R13 ;  /* 0x0000000d0d0d7221 */ /* 0x000fe20000000000 */
[----:B------:R-:W-:Y:S01]  /*04c0*/  FFMA R14, R11, R14, 0.0032181653659790754318 ;  /* 0x3b52e7db0b0e7423 */ /* 0x000fe2000000000e */
[----:B------:R-:W-:Y:S02]  /*04d0*/  FADD R9, R9, -R6 ;  /* 0x8000000609097221 */ /* 0x000fe40000000000 */
[----:B------:R-:W-:Y:S01]  /*04e0*/  FFMA R13, R8, -R12, R13 ;  /* 0x8000000c080d7223 */ /* 0x000fe2000000000d */
[----:B------:R-:W-:Y:S01]  /*04f0*/  FFMA R14, R11, R14, 0.018033718690276145935 ;  /* 0x3c93bb730b0e7423 */ /* 0x000fe2000000000e */
[----:B------:R-:W-:-:S02]  /*0500*/  FFMA R8, R12, 1.4426950216293334961, R9 ;  /* 0x3fb8aa3b0c087823 */ /* 0x000fc40000000009 */
[----:B------:R-:W-:Y:S01]  /*0510*/  FMUL R13, R10, R13 ;  /* 0x0000000d0a0d7220 */ /* 0x000fe20000400000 */
[----:B------:R-:W-:-:S03]  /*0520*/  FFMA R14, R11, R14, 0.12022458761930465698 ;  /* 0x3df6384f0b0e7423 */ /* 0x000fc6000000000e */
[----:B------:R-:W-:Y:S01]  /*0530*/  FFMA R9, R13, 1.4426950216293334961, R8 ;  /* 0x3fb8aa3b0d097823 */ /* 0x000fe20000000008 */
[----:B------:R-:W-:-:S03]  /*0540*/  FMUL R11, R11, R14 ;  /* 0x0000000e0b0b7220 */ /* 0x000fc60000400000 */
[----:B------:R-:W-:Y:S01]  /*0550*/  FFMA R10, R12, 1.9251366722983220825e-08, R9 ;  /* 0x32a55e340c0a7823 */ /* 0x000fe20000000009 */
[----:B------:R-:W-:-:S04]  /*0560*/  FMUL R8, R11, 3 ;  /* 0x404000000b087820 */ /* 0x000fc80000400000 */
[----:B------:R-:W-:-:S04]  /*0570*/  FFMA R8, R13, R8, R10 ;  /* 0x000000080d087223 */ /* 0x000fc8000000000a */
[----:B------:R-:W-:-:S04]  /*0580*/  FFMA R11, R12, R11, R8 ;  /* 0x0000000b0c0b7223 */ /* 0x000fc80000000008 */
[----:B------:R-:W-:-:S04]  /*0590*/  FADD R9, R6, R11 ;  /* 0x0000000b06097221 */ /* 0x000fc80000000000 */
[----:B------:R-:W-:Y:S01]  /*05a0*/  FMUL R8, R9, 2 ;  /* 0x4000000009087820 */ /* 0x000fe20000400000 */
[----:B------:R-:W-:-:S03]  /*05b0*/  FADD R6, -R6, R9 ;  /* 0x0000000906067221 */ /* 0x000fc60000000100 */
[----:B------:R-:W0:Y:S01]  /*05c0*/  FRND R13, R8 ;  /* 0x00000008000d7307 */ /* 0x000e220000201000 */
[----:B------:R-:W-:Y:S01]  /*05d0*/  FADD R6, R11, -R6 ;  /* 0x800000060b067221 */ /* 0x000fe20000000000 */
[----:B------:R-:W-:Y:S01]  /*05e0*/  FFMA R9, R9, 2, -R8 ;  /* 0x4000000009097823 */ /* 0x000fe20000000808 */
[----:B------:R-:W-:Y:S01]  /*05f0*/  HFMA2 R11, -RZ, RZ, 0.64013671875, -15.109375 ;  /* 0x391fcb8eff0b7431 */ /* 0x000fe200000001ff */
[----:B------:R-:W-:Y:S02]  /*0600*/  FSETP.GT.AND P2, PT, |R8|, 152, PT ;  /* 0x431800000800780b */ /* 0x000fe40003f44200 */
[----:B------:R-:W-:Y:S02]  /*0610*/  FFMA R9, R6, 2, R9 ;  /* 0x4000000006097823 */ /* 0x000fe40000000009 */
[----:B------:R-:W1:Y:S01]  /*0620*/  F2I.NTZ R10, R8 ;  /* 0x00000008000a7305 */ /* 0x000e620000203100 */
[----:B0-----:R-:W-:Y:S01]  /*0630*/  FADD R6, R8, -R13 ;  /* 0x8000000d08067221 */ /* 0x001fe20000000000 */
[----:B------:R-:W-:-:S03]  /*0640*/  FSETP.GT.AND P1, PT, R13, RZ, PT ;  /* 0x000000ff0d00720b */ /* 0x000fc60003f24000 */
[----:B------:R-:W-:-:S04]  /*0650*/  FADD R6, R6, R9 ;  /* 0x0000000906067221 */ /* 0x000fc80000000000 */
[----:B------:R-:W-:-:S04]  /*0660*/  FFMA R9, R6, R11, 0.0013391353422775864601 ;  /* 0x3aaf85ed06097423 */ /* 0x000fc8000000000b */
[----:B------:R-:W-:-:S04]  /*0670*/  FFMA R9, R6, R9, 0.0096188392490148544312 ;  /* 0x3c1d985606097423 */ /* 0x000fc80000000009 */
[----:B------:R-:W-:-:S04]  /*0680*/  FFMA R9, R6, R9, 0.055503588169813156128 ;  /* 0x3d6357bb06097423 */ /* 0x000fc80000000009 */
[----:B------:R-:W-:Y:S01]  /*0690*/  FFMA R11, R6, R9, 0.24022644758224487305 ;  /* 0x3e75fdec060b7423 */ /* 0x000fe20000000009 */
[----:B------:R-:W-:Y:S02]  /*06a0*/  SEL R9, RZ, 0x83000000, P1 ;  /* 0x83000000ff097807 */ /* 0x000fe40000800000 */
[----:B------:R-:W-:Y:S01]  /*06b0*/  FSETP.GEU.AND P1, PT, R8, RZ, PT ;  /* 0x000000ff0800720b */ /* 0x000fe20003f2e000 */
[C---:B------:R-:W-:Y:S02]  /*06c0*/  FFMA R13, R6.reuse, R11, 0.69314718246459960938 ;  /* 0x3f317218060d7423 */ /* 0x040fe4000000000b */
[----:B------:R-:W-:Y:S02]  /*06d0*/  VIADD R11, R9, 0x7f000000 ;  /* 0x7f000000090b7836 */ /* 0x000fe40000000000 */
[----:B------:R-:W-:Y:S01]  /*06e0*/  FFMA R6, R6, R13, 1 ;  /* 0x3f80000006067423 */ /* 0x000fe2000000000d */
[----:B-1----:R-:W-:Y:S01]  /*06f0*/  IMAD R10, R10, 0x800000, -R9 ;  /* 0x008000000a0a7824 */ /* 0x002fe200078e0a09 */
[----:B------:R-:W-:-:S02]  /*0700*/  FSEL R9, RZ, +INF , !P1 ;  /* 0x7f800000ff097808 */ /* 0x000fc40004800000 */
[----:B------:R-:W-:-:S04]  /*0710*/  FMUL R11, R11, R6 ;  /* 0x000000060b0b7220 */ /* 0x000fc80000400000 */
[----:B------:R-:W-:Y:S01]  /*0720*/  @!P2 FMUL R9, R10, R11 ;  /* 0x0000000b0a09a220 */ /* 0x000fe20000400000 */
[----:B------:R-:W-:-:S07]  /*0730*/  @!P0 LOP3.LUT R9, R0, 0x7fffffff, RZ, 0xc0, !PT ;  /* 0x7fffffff00098812 */ /* 0x000fce00078ec0ff */
.L_x_3:
[----:B------:R-:W-:Y:S05]  /*0740*/  BSYNC.RECONVERGENT B0 ;  /* 0x0000000000007941 */ /* 0x000fea0003800200 */
.L_x_2:
[----:B------:R-:W-:Y:S04]  /*0750*/  REDG.E.ADD.F32.FTZ.RN.STRONG.GPU desc[UR4][R4.64], R9 ;  /* 0x00000009040079a6 */ /* 0x000fe8000c12f304 */
[----:B------:R-:W-:Y:S01]  /*0760*/  STG.E desc[UR4][R2.64], R7 ;  /* 0x0000000702007986 */ /* 0x000fe2000c101904 */
[----:B------:R-:W-:Y:S05]  /*0770*/  EXIT ;  /* 0x000000000000794d */ /* 0x000fea0003800000 */
        .weak           $__internal_0_$__cuda_sm3x_div_rn_noftz_f32_slowpath
        .type           $__internal_0_$__cuda_sm3x_div_rn_noftz_f32_slowpath,@function
        .size           $__internal_0_$__cuda_sm3x_div_rn_noftz_f32_slowpath,(.L_x_29 - $__internal_0_$__cuda_sm3x_div_rn_noftz_f32_slowpath)
$__internal_0_$__cuda_sm3x_div_rn_noftz_f32_slowpath:
[----:B------:R-:W-:Y:S01]  /*0780*/  SHF.R.U32.HI R6, RZ, 0x17, R3 ;  /* 0x00000017ff067819 */ /* 0x000fe20000011603 */
[----:B------:R-:W-:Y:S01]  /*0790*/  BSSY.RECONVERGENT B1, `(.L_x_4) ;  /* 0x0000064000017945 */ /* 0x000fe20003800200 */
[--C-:B------:R-:W-:Y:S01]  /*07a0*/  SHF.R.U32.HI R5, RZ, 0x17, R0.reuse ;  /* 0x00000017ff057819 */ /* 0x100fe20000011600 */
[----:B------:R-:W-:Y:S01]  /*07b0*/  IMAD.MOV.U32 R7, RZ, RZ, R0 ;  /* 0x000000ffff077224 */ /* 0x000fe200078e0000 */
[----:B------:R-:W-:Y:S02]  /*07c0*/  LOP3.LUT R6, R6, 0xff, RZ, 0xc0, !PT ;  /* 0x000000ff06067812 */ /* 0x000fe400078ec0ff */
[----:B------:R-:W-:Y:S02]  /*07d0*/  LOP3.LUT R5, R5, 0xff, RZ, 0xc0, !PT ;  /* 0x000000ff05057812 */ /* 0x000fe400078ec0ff */
[----:B------:R-:W-:Y:S02]  /*07e0*/  IADD3 R11, PT, PT, R6, -0x1, RZ ;  /* 0xffffffff060b7810 */ /* 0x000fe40007ffe0ff */
[----:B------:R-:W-:Y:S01]  /*07f0*/  MOV R8, R3 ;  /* 0x0000000300087202 */ /* 0x000fe20000000f00 */
[----:B------:R-:W-:Y:S01]  /*0800*/  VIADD R10, R5, 0xffffffff ;  /* 0xffffffff050a7836 */ /* 0x000fe20000000000 */
[----:B------:R-:W-:-:S04]  /*0810*/  ISETP.GT.U32.AND P0, PT, R11, 0xfd, PT ;  /* 0x000000fd0b00780c */ /* 0x000fc80003f04070 */
[----:B------:R-:W-:-:S13]  /*0820*/  ISETP.GT.U32.OR P0, PT, R10, 0xfd, P0 ;  /* 0x000000fd0a00780c */ /* 0x000fda0000704470 */
[----:B------:R-:W-:Y:S01]  /*0830*/  @!P0 IMAD.MOV.U32 R9, RZ, RZ, RZ ;  /* 0x000000ffff098224 */ /* 0x000fe200078e00ff */
[----:B------:R-:W-:Y:S06]  /*0840*/  @!P0 BRA `(.L_x_5) ;  /* 0x00000000005c8947 */ /* 0x000fec0003800000 */
[----:B------:R-:W-:Y:S02]  /*0850*/  FSETP.GTU.FTZ.AND P0, PT, |R0|, +INF , PT ;  /* 0x7f8000000000780b */ /* 0x000fe40003f1c200 */
[----:B------:R-:W-:-:S04]  /*0860*/  FSETP.GTU.FTZ.AND P1, PT, |R3|, +INF , PT ;  /* 0x7f8000000300780b */ /* 0x000fc80003f3c200 */
[----:B------:R-:W-:-:S13]  /*0870*/  PLOP3.LUT P0, PT, P0, P1, PT, 0xf8, 0x8f ;  /* 0x00000000008f781c */ /* 0x000fda0000703f70 */
[----:B------:R-:W-:Y:S05]  /*0880*/  @P0 BRA `(.L_x_6) ;  /* 0x00000004004c0947 */ /* 0x000fea0003800000 */
[----:B------:R-:W-:-:S13]  /*0890*/  LOP3.LUT P0, RZ, R8, 0x7fffffff, R7, 0xc8, !PT ;  /* 0x7fffffff08ff7812 */ /* 0x000fda000780c807 */
[----:B------:R-:W-:Y:S05]  /*08a0*/  @!P0 BRA `(.L_x_7) ;  /* 0x00000004003c8947 */ /* 0x000fea0003800000 */
[C---:B------:R-:W-:Y:S02]  /*08b0*/  FSETP.NEU.FTZ.AND P2, PT, |R0|.reuse, +INF , PT ;  /* 0x7f8000000000780b */ /* 0x040fe40003f5d200 */
[----:B------:R-:W-:Y:S02]  /*08c0*/  FSETP.NEU.FTZ.AND P1, PT, |R3|, +INF , PT ;  /* 0x7f8000000300780b */ /* 0x000fe40003f3d200 */
[----:B------:R-:W-:-:S11]  /*08d0*/  FSETP.NEU.FTZ.AND P0, PT, |R0|, +INF , PT ;  /* 0x7f8000000000780b */ /* 0x000fd60003f1d200 */
[----:B------:R-:W-:Y:S05]  /*08e0*/  @!P1 BRA !P2, `(.L_x_7) ;  /* 0x00000004002c9947 */ /* 0x000fea0005000000 */
[----:B------:R-:W-:-:S04]  /*08f0*/  LOP3.LUT P2, RZ, R7, 0x7fffffff, RZ, 0xc0, !PT ;  /* 0x7fffffff07ff7812 */ /* 0x000fc8000784c0ff */
[----:B------:R-:W-:-:S13]  /*0900*/  PLOP3.LUT P1, PT, P1, P2, PT, 0x2f, 0xf2 ;  /* 0x0000000000f2781c */ /* 0x000fda0000f24577 */
[----:B------:R-:W-:Y:S05]  /*0910*/  @P1 BRA `(.L_x_8) ;  /* 0x0000000400181947 */ /* 0x000fea0003800000 */
[----:B------:R-:W-:-:S04]  /*0920*/  LOP3.LUT P1, RZ, R8, 0x7fffffff, RZ, 0xc0, !PT ;  /* 0x7fffffff08ff7812 */ /* 0x000fc8000782c0ff */
[----:B------:R-:W-:-:S13]  /*0930*/  PLOP3.LUT P0, PT, P0, P1, PT, 0x2f, 0xf2 ;  /* 0x0000000000f2781c */ /* 0x000fda0000702577 */
[----:B------:R-:W-:Y:S05]  /*0940*/  @P0 BRA `(.L_x_9) ;  /* 0x0000000400000947 */ /* 0x000fea0003800000 */
[----:B------:R-:W-:Y:S02]  /*0950*/  ISETP.GE.AND P0, PT, R10, RZ, PT ;  /* 0x000000ff0a00720c */ /* 0x000fe40003f06270 */
[----:B------:R-:W-:-:S11]  /*0960*/  ISETP.GE.AND P1, PT, R11, RZ, PT ;  /* 0x000000ff0b00720c */ /* 0x000fd60003f26270 */
[----:B------:R-:W-:Y:S01]  /*0970*/  @P0 MOV R9, RZ ;  /* 0x000000ff00090202 */ /* 0x000fe20000000f00 */
[----:B------:R-:W-:Y:S02]  /*0980*/  @!P0 IMAD.MOV.U32 R9, RZ, RZ, -0x40 ;  /* 0xffffffc0ff098424 */ /* 0x000fe400078e00ff */
[----:B------:R-:W-:Y:S01]  /*0990*/  @!P0 FFMA R7, R0, 1.84467440737095516160e+19, RZ ;  /* 0x5f80000000078823 */ /* 0x000fe200000000ff */
[----:B------:R-:W-:Y:S02]  /*09a0*/  @!P1 FFMA R8, R3, 1.84467440737095516160e+19, RZ ;  /* 0x5f80000003089823 */ /* 0x000fe400000000ff */
[----:B------:R-:W-:-:S07]  /*09b0*/  @!P1 IADD3 R9, PT, PT, R9, 0x40, RZ ;  /* 0x0000004009099810 */ /* 0x000fce0007ffe0ff */
.L_x_5:
[----:B------:R-:W-:Y:S01]  /*09c0*/  LEA R3, R6, 0xc0800000, 0x17 ;  /* 0xc080000006037811 */ /* 0x000fe200078eb8ff */
[----:B------:R-:W-:Y:S01]  /*09d0*/  BSSY.RECONVERGENT B2, `(.L_x_10) ;  /* 0x0000036000027945 */ /* 0x000fe20003800200 */
[----:B------:R-:W-:-:S03]  /*09e0*/  IADD3 R5, PT, PT, R5, -0x7f, RZ ;  /* 0xffffff8105057810 */ /* 0x000fc60007ffe0ff */
[----:B------:R-:W-:Y:S01]  /*09f0*/  IMAD.IADD R3, R8, 0x1, -R3 ;  /* 0x0000000108037824 */ /* 0x000fe200078e0a03 */
[C---:B------:R-:W-:Y:S01]  /*0a00*/  IADD3 R6, PT, PT, R5.reuse, 0x7f, -R6 ;  /* 0x0000007f05067810 */ /* 0x040fe20007ffe806 */
[----:B------:R-:W-:Y:S02]  /*0a10*/  IMAD R0, R5, -0x800000, R7 ;  /* 0xff80000005007824 */ /* 0x000fe400078e0207 */
[----:B------:R-:W0:Y:S01]  /*0a20*/  MUFU.RCP R8, R3 ;  /* 0x0000000300087308 */ /* 0x000e220000001000 */
[----:B------:R-:W-:Y:S01]  /*0a30*/  FADD.FTZ R11, -R3, -RZ ;  /* 0x800000ff030b7221 */ /* 0x000fe20000010100 */
[----:B------:R-:W-:-:S03]  /*0a40*/  IMAD.IADD R6, R6, 0x1, R9 ;  /* 0x0000000106067824 */ /* 0x000fc600078e0209 */
[----:B0-----:R-:W-:-:S04]  /*0a50*/  FFMA R13, R8, R11, 1 ;  /* 0x3f800000080d7423 */ /* 0x001fc8000000000b */
[----:B------:R-:W-:-:S04]  /*0a60*/  FFMA R10, R8, R13, R8 ;  /* 0x0000000d080a7223 */ /* 0x000fc80000000008 */
[----:B------:R-:W-:-:S04]  /*0a70*/  FFMA R7, R0, R10, RZ ;  /* 0x0000000a00077223 */ /* 0x000fc800000000ff */
[----:B------:R-:W-:-:S04]  /*0a80*/  FFMA R8, R11, R7, R0 ;  /* 0x000000070b087223 */ /* 0x000fc80000000000 */
[----:B------:R-:W-:-:S04]  /*0a90*/  FFMA R7, R10, R8, R7 ;  /* 0x000000080a077223 */ /* 0x000fc80000000007 */
[----:B------:R-:W-:-:S04]  /*0aa0*/  FFMA R8, R11, R7, R0 ;  /* 0x000000070b087223 */ /* 0x000fc80000000000 */
[----:B------:R-:W-:-:S05]  /*0ab0*/  FFMA R0, R10, R8, R7 ;  /* 0x000000080a007223 */ /* 0x000fca0000000007 */
[----:B------:R-:W-:-:S04]  /*0ac0*/  SHF.R.U32.HI R3, RZ, 0x17, R0 ;  /* 0x00000017ff037819 */ /* 0x000fc80000011600 */
[----:B------:R-:W-:-:S04]  /*0ad0*/  LOP3.LUT R3, R3, 0xff, RZ, 0xc0, !PT ;  /* 0x000000ff03037812 */ /* 0x000fc800078ec0ff */
[----:B------:R-:W-:-:S05]  /*0ae0*/  IADD3 R9, PT, PT, R3, R6, RZ ;  /* 0x0000000603097210 */ /* 0x000fca0007ffe0ff */
[----:B------:R-:W-:-:S05]  /*0af0*/  VIADD R3, R9, 0xffffffff ;  /* 0xffffffff09037836 */ /* 0x000fca0000000000 */
[----:B------:R-:W-:-:S13]  /*0b00*/  ISETP.GE.U32.AND P0, PT, R3, 0xfe, PT ;  /* 0x000000fe0300780c */ /* 0x000fda0003f06070 */
[----:B------:R-:W-:Y:S05]  /*0b10*/  @!P0 BRA `(.L_x_11) ;  /* 0x0000000000808947 */ /* 0x000fea0003800000 */
[----:B------:R-:W-:-:S13]  /*0b20*/  ISETP.GT.AND P0, PT, R9, 0xfe, PT ;  /* 0x000000fe0900780c */ /* 0x000fda0003f04270 */
[----:B------:R-:W-:Y:S05]  /*0b30*/  @P0 BRA `(.L_x_12) ;  /* 0x00000000006c0947 */ /* 0x000fea0003800000 */
[----:B------:R-:W-:-:S13]  /*0b40*/  ISETP.GE.AND P0, PT, R9, 0x1, PT ;  /* 0x000000010900780c */ /* 0x000fda0003f06270 */
[----:B------:R-:W-:Y:S05]  /*0b50*/  @P0 BRA `(.L_x_13) ;  /* 0x0000000000740947 */ /* 0x000fea0003800000 */
[----:B------:R-:W-:Y:S02]  /*0b60*/  ISETP.GE.AND P0, PT, R9, -0x18, PT ;  /* 0xffffffe80900780c */ /* 0x000fe40003f06270 */
[----:B------:R-:W-:-:S11]  /*0b70*/  LOP3.LUT R0, R0, 0x80000000, RZ, 0xc0, !PT ;  /* 0x8000000000007812 */ /* 0x000fd600078ec0ff */
[----:B------:R-:W-:Y:S05]  /*0b80*/  @!P0 BRA `(.L_x_13) ;  /* 0x0000000000688947 */ /* 0x000fea0003800000 */
[CCC-:B------:R-:W-:Y:S01]  /*0b90*/  FFMA.RZ R3, R10.reuse, R8.reuse, R7.reuse ;  /* 0x000000080a037223 */ /* 0x1c0fe2000000c007 */
[CCC-:B------:R-:W-:Y:S01]  /*0ba0*/  FFMA.RM R6, R10.reuse, R8.reuse, R7.reuse ;  /* 0x000000080a067223 */ /* 0x1c0fe20000004007 */
[C---:B------:R-:W-:Y:S02]  /*0bb0*/  ISETP.NE.AND P2, PT, R9.reuse, RZ, PT ;  /* 0x000000ff0900720c */ /* 0x040fe40003f45270 */
[----:B------:R-:W-:Y:S02]  /*0bc0*/  ISETP.NE.AND P1, PT, R9, RZ, PT ;  /* 0x000000ff0900720c */ /* 0x000fe40003f25270 */
[----:B------:R-:W-:Y:S01]  /*0bd0*/  LOP3.LUT R5, R3, 0x7fffff, RZ, 0xc0, !PT ;  /* 0x007fffff03057812 */ /* 0x000fe200078ec0ff */
[----:B------:R-:W-:Y:S01]  /*0be0*/  FFMA.RP R3, R10, R8, R7 ;  /* 0x000000080a037223 */ /* 0x000fe20000008007 */
[----:B------:R-:W-:Y:S01]  /*0bf0*/  IADD3 R8, PT, PT, R9, 0x20, RZ ;  /* 0x0000002009087810 */ /* 0x000fe20007ffe0ff */
[----:B------:R-:W-:Y:S01]  /*0c00*/  IMAD.MOV R7, RZ, RZ, -R9 ;  /* 0x000000ffff077224 */ /* 0x000fe200078e0a09 */
[----:B------:R-:W-:-:S02]  /*0c10*/  LOP3.LUT R5, R5, 0x800000, RZ, 0xfc, !PT ;  /* 0x0080000005057812 */ /* 0x000fc400078efcff */
[----:B------:R-:W-:Y:S02]  /*0c20*/  FSETP.NEU.FTZ.AND P0, PT, R3, R6, PT ;  /* 0x000000060300720b */ /* 0x000fe40003f1d000 */
[----:B------:R-:W-:Y:S02]  /*0c30*/  SHF.L.U32 R8, R5, R8, RZ ;  /* 0x0000000805087219 */ /* 0x000fe400000006ff */
[----:B------:R-:W-:Y:S02]  /*0c40*/  SEL R6, R7, RZ, P2 ;  /* 0x000000ff07067207 */ /* 0x000fe40001000000 */
[----:B------:R-:W-:Y:S02]  /*0c50*/  ISETP.NE.AND P1, PT, R8, RZ, P1 ;  /* 0x000000ff0800720c */ /* 0x000fe40000f25270 */
[----:B------:R-:W-:Y:S02]  /*0c60*/  SHF.R.U32.HI R6, RZ, R6, R5 ;  /* 0x00000006ff067219 */ /* 0x000fe40000011605 */
[----:B------:R-:W-:-:S02]  /*0c70*/  PLOP3.LUT P0, PT, P0, P1, PT, 0xf8, 0x8f ;  /* 0x00000000008f781c */ /* 0x000fc40000703f70 */
[----:B------:R-:W-:Y:S02]  /*0c80*/  SHF.R.U32.HI R8, RZ, 0x1, R6 ;  /* 0x00000001ff087819 */ /* 0x000fe40000011606 */
[----:B------:R-:W-:-:S04]  /*0c90*/  SEL R3, RZ, 0x1, !P0 ;  /* 0x00000001ff037807 */ /* 0x000fc80004000000 */
[----:B------:R-:W-:-:S04]  /*0ca0*/  LOP3.LUT R3, R3, 0x1, R8, 0xf8, !PT ;  /* 0x0000000103037812 */ /* 0x000fc800078ef808 */
[----:B------:R-:W-:-:S04]  /*0cb0*/  LOP3.LUT R3, R3, R6, RZ, 0xc0, !PT ;  /* 0x0000000603037212 */ /* 0x000fc800078ec0ff */
[----:B------:R-:W-:-:S04]  /*0cc0*/  IADD3 R3, PT, PT, R8, R3, RZ ;  /* 0x0000000308037210 */ /* 0x000fc80007ffe0ff */
[----:B------:R-:W-:Y:S01]  /*0cd0*/  LOP3.LUT R0, R3, R0, RZ, 0xfc, !PT ;  /* 0x0000000003007212 */ /* 0x000fe200078efcff */
[----:B------:R-:W-:Y:S06]  /*0ce0*/  BRA `(.L_x_13) ;  /* 0x0000000000107947 */ /* 0x000fec0003800000 */
.L_x_12:
[----:B------:R-:W-:-:S04]  /*0cf0*/  LOP3.LUT R0, R0, 0x80000000, RZ, 0xc0, !PT ;  /* 0x8000000000007812 */ /* 0x000fc800078ec0ff */
[----:B------:R-:W-:Y:S01]  /*0d00*/  LOP3.LUT R0, R0, 0x7f800000, RZ, 0xfc, !PT ;  /* 0x7f80000000007812 */ /* 0x000fe200078efcff */
[----:B------:R-:W-:Y:S06]  /*0d10*/  BRA `(.L_x_13) ;  /* 0x0000000000047947 */ /* 0x000fec0003800000 */
.L_x_11:
[----:B------:R-:W-:-:S07]  /*0d20*/  IMAD R0, R6, 0x800000, R0 ;  /* 0x0080000006007824 */ /* 0x000fce00078e0200 */
.L_x_13:
[----:B------:R-:W-:Y:S05]  /*0d30*/  BSYNC.RECONVERGENT B2 ;  /* 0x0000000000027941 */ /* 0x000fea0003800200 */
.L_x_10:
[----:B------:R-:W-:Y:S05]  /*0d40*/  BRA `(.L_x_14) ;  /* 0x0000000000207947 */ /* 0x000fea0003800000 */
.L_x_9:
[----:B------:R-:W-:-:S04]  /*0d50*/  LOP3.LUT R0, R8, 0x80000000, R7, 0x48, !PT ;  /* 0x8000000008007812 */ /* 0x000fc800078e4807 */
[----:B------:R-:W-:Y:S01]  /*0d60*/  LOP3.LUT R0, R0, 0x7f800000, RZ, 0xfc, !PT ;  /* 0x7f80000000007812 */ /* 0x000fe200078efcff */
[----:B------:R-:W-:Y:S06]  /*0d70*/  BRA `(.L_x_14) ;  /* 0x0000000000147947 */ /* 0x000fec0003800000 */
.L_x_8:
[----:B------:R-:W-:Y:S01]  /*0d80*/  LOP3.LUT R0, R8, 0x80000000, R7, 0x48, !PT ;  /* 0x8000000008007812 */ /* 0x000fe200078e4807 */
[----:B------:R-:W-:Y:S06]  /*0d90*/  BRA `(.L_x_14) ;  /* 0x00000000000c7947 */ /* 0x000fec0003800000 */
.L_x_7:
[----:B------:R-:W0:Y:S01]  /*0da0*/  MUFU.RSQ R0, -QNAN ;  /* 0xffc0000000007908 */ /* 0x000e220000001400 */
[----:B------:R-:W-:Y:S05]  /*0db0*/  BRA `(.L_x_14) ;  /* 0x0000000000047947 */ /* 0x000fea0003800000 */
.L_x_6:
[----:B------:R-:W-:-:S07]  /*0dc0*/  FADD.FTZ R0, R0, R3 ;  /* 0x0000000300007221 */ /* 0x000fce0000010000 */
.L_x_14:
[----:B------:R-:W-:Y:S05]  /*0dd0*/  BSYNC.RECONVERGENT B1 ;  /* 0x0000000000017941 */ /* 0x000fea0003800200 */
.L_x_4:
[----:B------:R-:W-:-:S04]  /*0de0*/  HFMA2 R5, -RZ, RZ, 0, 0 ;  /* 0x00000000ff057431 */ /* 0x000fc800000001ff */
[----:B0-----:R-:W-:Y:S05]  /*0df0*/  RET.REL.NODEC R4 `(_Z16newYvCalculationPfS_S_S_4dim3) ;  /* 0xfffffff004807950 */ /* 0x001fea0003c3ffff */
.L_x_15:
[----:B------:R-:W-:-:S00]  /*0e00*/  BRA `(.L_x_15) ;  /* 0xfffffffc00fc7947 */ /* 0x000fc0000383ffff */
[----:B------:R-:W-:-:S00]  /*0e10*/  NOP ;  /* 0x0000000000007918 */ /* 0x000fc00000000000 */
        /* <DEDUP_REMOVED lines=14> */
.L_x_29:


//--------------------- .text._Z14cudaMeanshift1PfS_S_S_4dim3 --------------------------
	.section	.text._Z14cudaMeanshift1PfS_S_S_4dim3,"ax",@progbits
	.align	128
        .global         _Z14cudaMeanshift1PfS_S_S_4dim3
        .type           _Z14cudaMeanshift1PfS_S_S_4dim3,@function
        .size           _Z14cudaMeanshift1PfS_S_S_4dim3,(.L_x_31 - _Z14cudaMeanshift1PfS_S_S_4dim3)
        .other          _Z14cudaMeanshift1PfS_S_S_4dim3,@"STO_CUDA_ENTRY STV_DEFAULT"
_Z14cudaMeanshift1PfS_S_S_4dim3:
.text._Z14cudaMeanshift1PfS_S_S_4dim3:
[----:B------:R-:W-:Y:S01]  /*0000*/  LDC R1, c[0x0][0x37c] ;  /* 0x0000df00ff017b82 */ /* 0x000fe20000000800 */
[----:B------:R-:W0:Y:S07]  /*0010*/  LDCU UR5, c[0x0][0x360] ;  /* 0x00006c00ff0577ac */ /* 0x000e2e0008000800 */
[----:B------:R-:W1:Y:S01]  /*0020*/  LDC R8, c[0x0][0x3a8] ;  /* 0x0000ea00ff087b82 */ /* 0x000e620000000800 */
[----:B------:R-:W2:Y:S01]  /*0030*/  S2R R5, SR_CTAID.X ;  /* 0x0000000000057919 */ /* 0x000ea20000002500 */
[----:B------:R-:W0:Y:S01]  /*0040*/  LDCU UR6, c[0x0][0x364] ;  /* 0x00006c80ff0677ac */ /* 0x000e220008000800 */
[----:B------:R-:W2:Y:S01]  /*0050*/  S2R R6, SR_TID.X ;  /* 0x0000000000067919 */ /* 0x000ea20000002100 */
[----:B------:R-:W3:Y:S01]  /*0060*/  S2R R7, SR_CTAID.Y ;  /* 0x0000000000077919 */ /* 0x000ee20000002600 */
[----:B------:R-:W3:Y:S01]  /*0070*/  S2R R10, SR_TID.Y ;  /* 0x00000000000a7919 */ /* 0x000ee20000002200 */
[----:B0-----:R-:W-:-:S06]  /*0080*/  UIMAD UR4, UR5, UR6, URZ ;  /* 0x00000006050472a4 */ /* 0x001fcc000f8e02ff */
[----:B-1----:R-:W-:-:S04]  /*0090*/  IMAD R0, R8, UR4, RZ ;  /* 0x0000000408007c24 */ /* 0x002fc8000f8e02ff */
[----:B------:R2:W0:Y:S01]  /*00a0*/  I2F.U16.RP R4, R0 ;  /* 0x0000000000047306 */ /* 0x0004220000109000 */
[----:B------:R-:W-:-:S04]  /*00b0*/  LOP3.LUT P1, R11, R0, 0xffff, RZ, 0xc0, !PT ;  /* 0x0000ffff000b7812 */ /* 0x000fc8000782c0ff */
[----:B------:R-:W-:Y:S01]  /*00c0*/  IADD3 R9, PT, PT, RZ, -R11, RZ ;  /* 0x8000000bff097210 */ /* 0x000fe20007ffe0ff */
[----:B--2---:R-:W-:Y:S01]  /*00d0*/  IMAD R0, R5, UR5, R6 ;  /* 0x0000000505007c24 */ /* 0x004fe2000f8e0206 */
[----:B------:R-:W1:Y:S04]  /*00e0*/  LDCU.64 UR4, c[0x0][0x3a0] ;  /* 0x00007400ff0477ac */ /* 0x000e680008000a00 */
[----:B------:R-:W-:Y:S01]  /*00f0*/  LOP3.LUT R5, R0, 0xffff, RZ, 0xc0, !PT ;  /* 0x0000ffff00057812 */ /* 0x000fe200078ec0ff */
[----:B0-----:R-:W0:Y:S01]  /*0100*/  MUFU.RCP R4, R4 ;  /* 0x0000000400047308 */ /* 0x001e220000001000 */
[----:B---3--:R-:W-:-:S05]  /*0110*/  IMAD R7, R7, UR6, R10 ;  /* 0x0000000607077c24 */ /* 0x008fca000f8e020a */
[----:B------:R-:W-:-:S04]  /*0120*/  LOP3.LUT R7, R7, 0xffff, RZ, 0xc0, !PT ;  /* 0x0000ffff07077812 */ /* 0x000fc800078ec0ff */
[----:B-1----:R-:W-:Y:S02]  /*0130*/  ISETP.GE.U32.AND P0, PT, R7, UR5, PT ;  /* 0x0000000507007c0c */ /* 0x002fe4000bf06070 */
[----:B0-----:R-:W-:Y:S02]  /*0140*/  IADD3 R2, PT, PT, R4, 0xffffffe, RZ ;  /* 0x0ffffffe04027810 */ /* 0x001fe40007ffe0ff */
[----:B------:R-:W-:Y:S02]  /*0150*/  ISETP.GE.U32.OR P0, PT, R5, UR4, P0 ;  /* 0x0000000405007c0c */ /* 0x000fe40008706470 */
[----:B------:R0:W1:Y:S02]  /*0160*/  F2I.FTZ.U32.TRUNC.NTZ R3, R2 ;  /* 0x0000000200037305 */ /* 0x000064000021f000 */
[----:B0-----:R-:W-:Y:S02]  /*0170*/  HFMA2 R2, -RZ, RZ, 0, 0 ;  /* 0x00000000ff027431 */ /* 0x001fe400000001ff */
[----:B-1----:R-:W-:-:S04]  /*0180*/  IMAD R9, R9, R3, RZ ;  /* 0x0000000309097224 */ /* 0x002fc800078e02ff */
[----:B------:R-:W-:-:S04]  /*0190*/  IMAD.HI.U32 R0, R3, R9, R2 ;  /* 0x0000000903007227 */ /* 0x000fc800078e0002 */
[----:B------:R-:W-:-:S04]  /*01a0*/  IMAD R9, R5, R8, RZ ;  /* 0x0000000805097224 */ /* 0x000fc800078e02ff */
[----:B------:R-:W-:-:S04]  /*01b0*/  IMAD.HI.U32 R0, R0, R9, RZ ;  /* 0x0000000900007227 */ /* 0x000fc800078e00ff */
[----:B------:R-:W-:-:S04]  /*01c0*/  IMAD.MOV R0, RZ, RZ, -R0 ;  /* 0x000000ffff007224 */ /* 0x000fc800078e0a00 */
[----:B------:R-:W-:-:S05]  /*01d0*/  IMAD R6, R11, R0, R9 ;  /* 0x000000000b067224 */ /* 0x000fca00078e0209 */
[----:B------:R-:W-:-:S13]  /*01e0*/  ISETP.GE.U32.AND P2, PT, R6, R11, PT ;  /* 0x0000000b0600720c */ /* 0x000fda0003f46070 */
[----:B------:R-:W-:-:S04]  /*01f0*/  @P2 IADD3 R6, PT, PT, -R11, R6, RZ ;  /* 0x000000060b062210 */ /* 0x000fc80007ffe1ff */
[----:B------:R-:W-:Y:S01]  /*0200*/  ISETP.GE.U32.AND P2, PT, R6, R11, PT ;  /* 0x0000000b0600720c */ /* 0x000fe20003f46070 */
[----:B------:R-:W-:-:S12]  /*0210*/  @P0 EXIT ;  /* 0x000000000000094d */ /* 0x000fd80003800000 */
[----:B------:R-:W-:Y:S01]  /*0220*/  ISETP.NE.AND P0, PT, R8, RZ, PT ;  /* 0x000000ff0800720c */ /* 0x000fe20003f05270 */
[----:B------:R-:W0:Y:S01]  /*0230*/  LDCU.64 UR6, c[0x0][0x358] ;  /* 0x00006b00ff0677ac */ /* 0x000e220008000a00 */
[----:B------:R-:W-:Y:S02]  /*0240*/  @P2 IADD3 R6, PT, PT, -R11, R6, RZ ;  /* 0x000000060b062210 */ /* 0x000fe40007ffe1ff */
[----:B------:R-:W-:Y:S02]  /*0250*/  @!P1 LOP3.LUT R6, RZ, R11, RZ, 0x33, !PT ;  /* 0x0000000bff069212 */ /* 0x000fe400078e33ff */
[----:B------:R-:W-:-:S07]  /*0260*/  MOV R0, RZ ;  /* 0x000000ff00007202 */ /* 0x000fce0000000f00 */
[----:B------:R-:W-:Y:S05]  /*0270*/  @!P0 BRA `(.L_x_16) ;  /* 0x0000000400788947 */ /* 0x000fea0003800000 */
[----:B------:R-:W1:Y:S01]  /*0280*/  S2UR UR5, SR_CgaCtaId ;  /* 0x00000000000579c3 */ /* 0x000e620000008800 */
[----:B------:R-:W-:Y:S01]  /*0290*/  IMAD R11, R7, R8, RZ ;  /* 0x00000008070b7224 */ /* 0x000fe200078e02ff */
[----:B------:R-:W-:Y:S01]  /*02a0*/  UMOV UR4, 0x400 ;  /* 0x0000040000047882 */ /* 0x000fe20000000000 */
[----:B------:R-:W-:Y:S01]  /*02b0*/  IMAD.MOV R8, RZ, RZ, -R8 ;  /* 0x000000ffff087224 */ /* 0x000fe200078e0a08 */
[----:B------:R-:W-:-:S04]  /*02c0*/  MOV R0, RZ ;  /* 0x000000ff00007202 */ /* 0x000fc80000000f00 */
[----:B------:R-:W2:Y:S08]  /*02d0*/  LDC.64 R2, c[0x0][0x380] ;  /* 0x0000e000ff027b82 */ /* 0x000eb00000000a00 */
[----:B------:R-:W3:Y:S01]  /*02e0*/  LDC.64 R4, c[0x0][0x388] ;  /* 0x0000e200ff047b82 */ /* 0x000ee20000000a00 */
[----:B-1----:R-:W-:-:S03]  /*02f0*/  ULEA UR5, UR5, UR4, 0x18 ;  /* 0x0000000405057291 */ /* 0x002fc6000f8ec0ff */
[----:B------:R-:W-:-:S09]  /*0300*/  UMOV UR4, URZ ;  /* 0x000000ff00047c82 */ /* 0x000fd20008000000 */
.L_x_19:
[----:B---3--:R-:W-:-:S04]  /*0310*/  IMAD.WIDE.U32 R12, R9, 0x4, R4 ;  /* 0x00000004090c7825 */ /* 0x008fc800078e0004 */
[----:B--2---:R-:W-:Y:S02]  /*0320*/  IMAD.WIDE.U32 R14, R11, 0x4, R2 ;  /* 0x000000040b0e7825 */ /* 0x004fe400078e0002 */
[----:B0-----:R-:W2:Y:S04]  /*0330*/  LDG.E R12, desc[UR6][R12.64] ;  /* 0x000000060c0c7981 */ /* 0x001ea8000c1e1900 */
[----:B------:R-:W3:Y:S01]  /*0340*/  LDG.E R15, desc[UR6][R14.64] ;  /* 0x000000060e0f7981 */ /* 0x000ee2000c1e1900 */
[----:B------:R-:W-:Y:S01]  /*0350*/  IADD3 R10, PT, PT, R6, UR4, RZ ;  /* 0x00000004060a7c10 */ /* 0x000fe2000fffe0ff */
[----:B------:R-:W-:Y:S01]  /*0360*/  UIADD3 UR4, UPT, UPT, UR4, 0x1, URZ ;  /* 0x0000000104047890 */ /* 0x000fe2000fffe0ff */
[----:B------:R-:W-:Y:S01]  /*0370*/  IADD3 R8, PT, PT, R8, 0x1, RZ ;  /* 0x0000000108087810 */ /* 0x000fe20007ffe0ff */
[----:B------:R-:W-:Y:S01]  /*0380*/  BSSY.RECONVERGENT B0, `(.L_x_17) ;  /* 0x0000049000007945 */ /* 0x000fe20003800200 */
[----:B------:R-:W-:Y:S01]  /*0390*/  LEA R17, R10, UR5, 0x2 ;  /* 0x000000050a117c11 */ /* 0x000fe2000f8e10ff */
[----:B------:R-:W-:Y:S01]  /*03a0*/  IMAD.MOV.U32 R19, RZ, RZ, 0x3f800000 ;  /* 0x3f800000ff137424 */ /* 0x000fe200078e00ff */
[----:B------:R-:W-:-:S03]  /*03b0*/  ISETP.NE.AND P1, PT, R8, RZ, PT ;  /* 0x000000ff0800720c */ /* 0x000fc60003f25270 */
[----:B--2---:R0:W-:Y:S01]  /*03c0*/  STS [R17], R12 ;  /* 0x0000000c11007388 */ /* 0x0041e20000000800 */
[----:B---3--:R-:W-:-:S05]  /*03d0*/  FADD R10, -R12, R15 ;  /* 0x0000000f0c0a7221 */ /* 0x008fca0000000100 */
[----:B------:R-:W-:-:S13]  /*03e0*/  FSETP.NEU.AND P0, PT, R10, 1, PT ;  /* 0x3f8000000a00780b */ /* 0x000fda0003f0d000 */
[----:B0-----:R-:W-:Y:S05]  /*03f0*/  @!P0 BRA `(.L_x_18) ;  /* 0x0000000400048947 */ /* 0x001fea0003800000 */
[----:B------:R-:W-:-:S13]  /*0400*/  FSETP.NAN.AND P0, PT, |R10|, |R10|, PT ;  /* 0x4000000a0a00720b */ /* 0x000fda0003f08200 */
[----:B------:R-:W-:Y:S01]  /*0410*/  @P0 FADD R19, R10, 2 ;  /* 0x400000000a130421 */ /* 0x000fe20000000000 */
[----:B------:R-:W-:Y:S06]  /*0420*/  @P0 BRA `(.L_x_18) ;  /* 0x0000000000f80947 */ /* 0x000fec0003800000 */
[C---:B------:R-:W-:Y:S01]  /*0430*/  FMUL R13, |R10|.reuse, 16777216 ;  /* 0x4b8000000a0d7820 */ /* 0x040fe20000400200 */
[----:B------:R-:W-:Y:S01]  /*0440*/  FSETP.GEU.AND P0, PT, |R10|, 1.175494350822287508e-38, PT ;  /* 0x008000000a00780b */ /* 0x000fe20003f0e200 */
[----:B------:R-:W-:-:S03]  /*0450*/  HFMA2 R19, -RZ, RZ, 0.771484375, 0.21533203125 ;  /* 0x3a2c32e4ff137431 */ /* 0x000fc600000001ff */
[----:B------:R-:W-:Y:S02]  /*0460*/  FSEL R13, R13, |R10|, !P0 ;  /* 0x4000000a0d0d7208 */ /* 0x000fe40004000000 */
[----:B------:R-:W-:Y:S02]  /*0470*/  FSEL R16, RZ, -24, P0 ;  /* 0xc1c00000ff107808 */ /* 0x000fe40000000000 */
[----:B------:R-:W-:Y:S02]  /*0480*/  IADD3 R12, PT, PT, R13, -0x3f3504f3, RZ ;  /* 0xc0cafb0d0d0c7810 */ /* 0x000fe40007ffe0ff */
[----:B------:R-:W-:Y:S02]  /*0490*/  FSETP.NEU.AND P0, PT, |R10|, +INF , PT ;  /* 0x7f8000000a00780b */ /* 0x000fe40003f0d200 */
[----:B------:R-:W-:Y:S02]  /*04a0*/  LOP3.LUT R12, R12, 0xff800000, RZ, 0xc0, !PT ;  /* 0xff8000000c0c7812 */ /* 0x000fe400078ec0ff */
[----:B------:R-:W-:-:S02]  /*04b0*/  FSETP.NEU.AND P0, PT, R10, RZ, P0 ;  /* 0x000000ff0a00720b */ /* 0x000fc4000070d000 */
[----:B------:R-:W-:-:S05]  /*04c0*/  IADD3 R13, PT, PT, R13, -R12, RZ ;  /* 0x8000000c0d0d7210 */ /* 0x000fca0007ffe0ff */
[C---:B------:R-:W-:Y:S01]  /*04d0*/  FADD R14, R13.reuse, 1 ;  /* 0x3f8000000d0e7421 */ /* 0x040fe20000000000 */
[----:B------:R-:W-:Y:S01]  /*04e0*/  FADD R17, R13, -1 ;  /* 0xbf8000000d117421 */ /* 0x000fe20000000000 */
[----:B------:R-:W-:-:S03]  /*04f0*/  I2FP.F32.S32 R13, R12 ;  /* 0x0000000c000d7245 */ /* 0x000fc60000201400 */
[----:B------:R-:W-:Y:S01]  /*0500*/  FADD R15, R17, R17 ;  /* 0x00000011110f7221 */ /* 0x000fe20000000000 */
[----:B------:R-:W0:Y:S01]  /*0510*/  MUFU.RCP R14, R14 ;  /* 0x0000000e000e7308 */ /* 0x000e220000001000 */
[----:B------:R-:W-:Y:S02]  /*0520*/  @!P0 FADD R10, R10, R10 ;  /* 0x0000000a0a0a8221 */ /* 0x000fe40000000000 */
[----:B0-----:R-:W-:Y:S01]  /*0530*/  FMUL R12, R14, R15 ;  /* 0x0000000f0e0c7220 */ /* 0x001fe20000400000 */
[----:B------:R-:W-:-:S03]  /*0540*/  FFMA R15, R13, 1.1920928955078125e-07, R16 ;  /* 0x340000000d0f7823 */ /* 0x000fc60000000010 */
[----:B------:R-:W-:Y:S01]  /*0550*/  FADD R18, R17, -R12 ;  /* 0x8000000c11127221 */ /* 0x000fe20000000000 */
[CC--:B------:R-:W-:Y:S01]  /*0560*/  FMUL R16, R12.reuse, R12.reuse ;  /* 0x0000000c0c107220 */ /* 0x0c0fe20000400000 */
[----:B------:R-:W-:Y:S02]  /*0570*/  FFMA R13, R12, 1.4426950216293334961, R15 ;  /* 0x3fb8aa3b0c0d7823 */ /* 0x000fe4000000000f */
[----:B------:R-:W-:Y:S01]  /*0580*/  FADD R18, R18, R18 ;  /* 0x0000001212127221 */ /* 0x000fe20000000000 */
[C---:B------:R-:W-:Y:S01]  /*0590*/  FFMA R19, R16.reuse, R19, 0.0032181653659790754318 ;  /* 0x3b52e7db10137423 */ /* 0x040fe20000000013 */
        /* <DEDUP_REMOVED lines=10> */
[----:B------:R-:W-:Y:S01]  /*0640*/  FFMA R14, R17, R14, R16 ;  /* 0x0000000e110e7223 */ /* 0x000fe20000000010 */
[----:B------:R-:W-:-:S03]  /*0650*/  IMAD.MOV.U32 R16, RZ, RZ, 0x391fcb8e ;  /* 0x391fcb8eff107424 */ /* 0x000fc600078e00ff */
[----:B------:R-:W-:-:S04]  /*0660*/  FFMA R14, R12, R19, R14 ;  /* 0x000000130c0e7223 */ /* 0x000fc8000000000e */
[----:B------:R-:W-:-:S04]  /*0670*/  FADD R15, R13, R14 ;  /* 0x0000000e0d0f7221 */ /* 0x000fc80000000000 */
[----:B------:R-:W-:Y:S01]  /*0680*/  FMUL R12, R15, 2 ;  /* 0x400000000f0c7820 */ /* 0x000fe20000400000 */
[----:B------:R-:W-:-:S03]  /*0690*/  FADD R13, -R13, R15 ;  /* 0x0000000f0d0d7221 */ /* 0x000fc60000000100 */
[----:B------:R-:W0:Y:S01]  /*06a0*/  FRND R17, R12 ;  /* 0x0000000c00117307 */ /* 0x000e220000201000 */
[----:B------:R-:W-:Y:S01]  /*06b0*/  FADD R14, R14, -R13 ;  /* 0x8000000d0e0e7221 */ /* 0x000fe20000000000 */
[----:B------:R-:W-:Y:S01]  /*06c0*/  FFMA R15, R15, 2, -R12 ;  /* 0x400000000f0f7823 */ /* 0x000fe2000000080c */
[----:B------:R-:W-:-:S03]  /*06d0*/  FSETP.GT.AND P3, PT, |R12|, 152, PT ;  /* 0x431800000c00780b */ /* 0x000fc60003f64200 */
        /* <DEDUP_REMOVED lines=8> */
[C---:B------:R-:W-:Y:S01]  /*0760*/  FFMA R16, R13.reuse, R14, 0.24022644758224487305 ;  /* 0x3e75fdec0d107423 */ /* 0x040fe2000000000e */
[----:B------:R-:W-:Y:S02]  /*0770*/  SEL R14, RZ, 0x83000000, P2 ;  /* 0x83000000ff0e7807 */ /* 0x000fe40001000000 */
[----:B------:R-:W-:Y:S01]  /*0780*/  FSETP.GEU.AND P2, PT, R12, RZ, PT ;  /* 0x000000ff0c00720b */ /* 0x000fe20003f4e000 */
[----:B------:R-:W-:Y:S01]  /*0790*/  FFMA R18, R13, R16, 0.69314718246459960938 ;  /* 0x3f3172180d127423 */ /* 0x000fe20000000010 */
[----:B------:R-:W-:Y:S02]  /*07a0*/  IADD3 R16, PT, PT, R14, 0x7f000000, RZ ;  /* 0x7f0000000e107810 */ /* 0x000fe40007ffe0ff */
[----:B-1----:R-:W-:Y:S01]  /*07b0*/  LEA R15, R15, -R14, 0x17 ;  /* 0x8000000e0f0f7211 */ /* 0x002fe200078eb8ff */
[----:B------:R-:W-:Y:S01]  /*07c0*/  FFMA R13, R13, R18, 1 ;  /* 0x3f8000000d0d7423 */ /* 0x000fe20000000012 */
[----:B------:R-:W-:-:S03]  /*07d0*/  FSEL R19, RZ, +INF , !P2 ;  /* 0x7f800000ff137808 */ /* 0x000fc60005000000 */
[----:B------:R-:W-:-:S04]  /*07e0*/  FMUL R16, R16, R13 ;  /* 0x0000000d10107220 */ /* 0x000fc80000400000 */
[----:B------:R-:W-:Y:S01]  /*07f0*/  @!P3 FMUL R19, R15, R16 ;  /* 0x000000100f13b220 */ /* 0x000fe20000400000 */
[----:B------:R-:W-:-:S07]  /*0800*/  @!P0 LOP3.LUT R19, R10, 0x7fffffff, RZ, 0xc0, !PT ;  /* 0x7fffffff0a138812 */ /* 0x000fce00078ec0ff */
.L_x_18:
[----:B------:R-:W-:Y:S05]  /*0810*/  BSYNC.RECONVERGENT B0 ;  /* 0x0000000000007941 */ /* 0x000fea0003800200 */
.L_x_17:
[----:B------:R-:W-:Y:S01]  /*0820*/  FADD R0, R19, R0 ;  /* 0x0000000013007221 */ /* 0x000fe20000000000 */
[----:B------:R-:W-:Y:S01]  /*0830*/  IADD3 R11, PT, PT, R11, 0x1, RZ ;  /* 0x000000010b0b7810 */ /* 0x000fe20007ffe0ff */
[----:B------:R-:W-:Y:S01]  /*0840*/  VIADD R9, R9, 0x1 ;  /* 0x0000000109097836 */ /* 0x000fe20000000000 */
[----:B------:R-:W-:Y:S06]  /*0850*/  @P1 BRA `(.L_x_19) ;  /* 0xfffffff800ac1947 */ /* 0x000fec000383ffff */
.L_x_16:
[----:B------:R-:W-:Y:S01]  /*0860*/  IADD3 R2, PT, PT, R0, -0xd000000, RZ ;  /* 0xf300000000027810 */ /* 0x000fe20007ffe0ff */
[----:B------:R1:W2:Y:S01]  /*0870*/  MUFU.RSQ R5, R0 ;  /* 0x0000000000057308 */ /* 0x0002a20000001400 */
[----:B------:R-:W-:Y:S02]  /*0880*/  BSSY.RECONVERGENT B0, `(.L_x_20) ;  /* 0x000000b000007945 */ /* 0x000fe40003800200 */
[----:B------:R-:W-:-:S13]  /*0890*/  ISETP.GT.U32.AND P0, PT, R2, 0x727fffff, PT ;  /* 0x727fffff0200780c */ /* 0x000fda0003f04070 */
[----:B-1----:R-:W-:Y:S05]  /*08a0*/  @!P0 BRA `(.L_x_21) ;  /* 0x0000000000108947 */ /* 0x002fea0003800000 */
[----:B------:R-:W-:-:S07]  /*08b0*/  MOV R9, 0x8d0 ;  /* 0x000008d000097802 */ /* 0x000fce0000000f00 */
[----:B0-2---:R-:W-:Y:S05]  /*08c0*/  CALL.REL.NOINC `($__internal_1_$__cuda_sm20_sqrt_rn_f32_slowpath) ;  /* 0x0000000800507944 */ /* 0x005fea0003c00000 */
[----:B------:R-:W-:Y:S01]  /*08d0*/  MOV R2, R4 ;  /* 0x0000000400027202 */ /* 0x000fe20000000f00 */
[----:B------:R-:W-:Y:S06]  /*08e0*/  BRA `(.L_x_22) ;  /* 0x0000000000107947 */ /* 0x000fec0003800000 */
.L_x_21:
[C---:B--2---:R-:W-:Y:S01]  /*08f0*/  FMUL.FTZ R3, R5.reuse, R0 ;  /* 0x0000000005037220 */ /* 0x044fe20000410000 */
[----:B------:R-:W-:-:S03]  /*0900*/  FMUL.FTZ R4, R5, 0.5 ;  /* 0x3f00000005047820 */ /* 0x000fc60000410000 */
[----:B------:R-:W-:-:S04]  /*0910*/  FFMA R2, -R3, R3, R0 ;  /* 0x0000000303027223 */ /* 0x000fc80000000100 */
[----:B------:R-:W-:-:S07]  /*0920*/  FFMA R2, R2, R4, R3 ;  /* 0x0000000402027223 */ /* 0x000fce0000000003 */
.L_x_22:
[----:B0-----:R-:W-:Y:S05]  /*0930*/  BSYNC.RECONVERGENT B0 ;  /* 0x0000000000007941 */ /* 0x001fea0003800200 */
.L_x_20:
[----:B------:R-:W-:-:S13]  /*0940*/  FSETP.GTU.AND P0, PT, R2, 1, PT ;  /* 0x3f8000000200780b */ /* 0x000fda0003f0c000 */
[----:B------:R-:W-:Y:S05]  /*0950*/  @P0 EXIT ;  /* 0x000000000000094d */ /* 0x000fea0003800000 */
[----:B------:R-:W0:Y:S01]  /*0960*/  LDCU UR4, c[0x0][0x3a8] ;  /* 0x00007500ff0477ac */ /* 0x000e220008000800 */
[----:B------:R-:W-:Y:S02]  /*0970*/  MOV R5, 0x9a0 ;  /* 0x000009a000057802 */ /* 0x000fe40000000f00 */
[----:B0-----:R-:W-:-:S13]  /*0980*/  ISETP.NE.AND P0, PT, RZ, UR4, PT ;  /* 0x00000004ff007c0c */ /* 0x001fda000bf05270 */
[----:B------:R-:W-:Y:S05]  /*0990*/  CALL.REL.NOINC `($_Z14cudaMeanshift1PfS_S_S_4dim3$_Z8gaussianff) ;  /* 0x0000000400e47944 */ /* 0x000fea0003c00000 */
[----:B------:R-:W0:Y:S02]  /*09a0*/  LDC.64 R2, c[0x0][0x390] ;  /* 0x0000e400ff027b82 */ /* 0x000e240000000a00 */
[----:B0-----:R-:W-:-:S05]  /*09b0*/  IMAD.WIDE.U32 R2, R7, 0x4, R2 ;  /* 0x0000000407027825 */ /* 0x001fca00078e0002 */
[----:B------:R0:W-:Y:S01]  /*09c0*/  REDG.E.ADD.F32.FTZ.RN.STRONG.GPU desc[UR6][R2.64], R0 ;  /* 0x00000000020079a6 */ /* 0x0001e2000c12f306 */
[----:B------:R-:W-:Y:S05]  /*09d0*/  @!P0 EXIT ;  /* 0x000000000000894d */ /* 0x000fea0003800000 */
[----:B------:R-:W1:Y:S01]  /*09e0*/  LDC R8, c[0x0][0x3a8] ;  /* 0x0000ea00ff087b82 */ /* 0x000e620000000800 */
[----:B------:R-:W-:Y:S01]  /*09f0*/  HFMA2 R5, -RZ, RZ, 0, 0 ;  /* 0x00000000ff057431 */ /* 0x000fe200000001ff */
[C---:B-1----:R-:W-:Y:S01]  /*0a00*/  ISETP.GE.U32.AND P1, PT, R8.reuse, 0x8, PT ;  /* 0x000000080800780c */ /* 0x042fe20003f26070 */
[----:B------:R-:W-:Y:S01]  /*0a10*/  IMAD R4, R7, R8, RZ ;  /* 0x0000000807047224 */ /* 0x000fe200078e02ff */
[----:B------:R-:W-:-:S04]  /*0a20*/  LOP3.LUT R12, R8, 0x7, RZ, 0xc0, !PT ;  /* 0x00000007080c7812 */ /* 0x000fc800078ec0ff */
[----:B------:R-:W-:-:S07]  /*0a30*/  ISETP.NE.AND P0, PT, R12, RZ, PT ;  /* 0x000000ff0c00720c */ /* 0x000fce0003f05270 */
[----:B------:R-:W-:Y:S06]  /*0a40*/  @!P1 BRA `(.L_x_23) ;  /* 0x0000000000b49947 */ /* 0x000fec0003800000 */
[----:B------:R-:W1:Y:S01]  /*0a50*/  LDCU.64 UR8, c[0x0][0x398] ;  /* 0x00007300ff0877ac */ /* 0x000e620008000a00 */
[----:B------:R-:W2:Y:S01]  /*0a60*/  S2UR UR5, SR_CgaCtaId ;  /* 0x00000000000579c3 */ /* 0x000ea20000008800 */
[----:B------:R-:W-:Y:S01]  /*0a70*/  LOP3.LUT R5, R8, 0xfffffff8, RZ, 0xc0, !PT ;  /* 0xfffffff808057812 */ /* 0x000fe200078ec0ff */
[----:B------:R-:W-:-:S04]  /*0a80*/  UMOV UR4, 0x400 ;  /* 0x0000040000047882 */ /* 0x000fc80000000000 */
[----:B------:R-:W-:Y:S01]  /*0a90*/  IMAD.MOV R7, RZ, RZ, -R5 ;  /* 0x000000ffff077224 */ /* 0x000fe200078e0a05 */
[----:B-1----:R-:W-:-:S04]  /*0aa0*/  LEA R10, P1, R4, UR8, 0x2 ;  /* 0x00000008040a7c11 */ /* 0x002fc8000f8210ff */
[----:B------:R-:W-:Y:S02]  /*0ab0*/  IADD3 R10, P2, PT, R10, 0x10, RZ ;  /* 0x000000100a0a7810 */ /* 0x000fe40007f5e0ff */
[----:B------:R-:W-:Y:S01]  /*0ac0*/  LEA.HI.X R25, R4, UR9, RZ, 0x2, P1 ;  /* 0x0000000904197c11 */ /* 0x000fe200088f14ff */
[----:B--2---:R-:W-:-:S03]  /*0ad0*/  ULEA UR5, UR5, UR4, 0x18 ;  /* 0x0000000405057291 */ /* 0x004fc6000f8ec0ff */
[----:B------:R-:W-:Y:S01]  /*0ae0*/  IADD3.X R25, PT, PT, RZ, R25, RZ, P2, !PT ;  /* 0x00000019ff197210 */ /* 0x000fe200017fe4ff */
[----:B------:R-:W-:-:S08]  /*0af0*/  UMOV UR4, URZ ;  /* 0x000000ff00047c82 */ /* 0x000fd00008000000 */
.L_x_24:
[----:B01----:R-:W-:-:S04]  /*0b00*/  IADD3 R2, PT, PT, R6, UR4, RZ ;  /* 0x0000000406027c10 */ /* 0x003fc8000fffe0ff */
[----:B------:R-:W-:-:S05]  /*0b10*/  LEA R2, R2, UR5, 0x2 ;  /* 0x0000000502027c11 */ /* 0x000fca000f8e10ff */
[----:B------:R-:W0:Y:S04]  /*0b20*/  LDS R3, [R2] ;  /* 0x0000000002037984 */ /* 0x000e280000000800 */
[----:B------:R-:W1:Y:S04]  /*0b30*/  LDS R11, [R2+0x4] ;  /* 0x00000400020b7984 */ /* 0x000e680000000800 */
[----:B------:R-:W2:Y:S04]  /*0b40*/  LDS R13, [R2+0x8] ;  /* 0x00000800020d7984 */ /* 0x000ea80000000800 */
[----:B------:R-:W3:Y:S04]  /*0b50*/  LDS R15, [R2+0xc] ;  /* 0x00000c00020f7984 */ /* 0x000ee80000000800 */
[----:B------:R-:W4:Y:S04]  /*0b60*/  LDS R17, [R2+0x10] ;  /* 0x0000100002117984 */ /* 0x000f280000000800 */
[----:B------:R-:W5:Y:S04]  /*0b70*/  LDS R19, [R2+0x14] ;  /* 0x0000140002137984 */ /* 0x000f680000000800 */
[----:B------:R-:W5:Y:S04]  /*0b80*/  LDS R21, [R2+0x18] ;  /* 0x0000180002157984 */ /* 0x000f680000000800 */
[----:B------:R0:W5:Y:S01]  /*0b90*/  LDS R23, [R2+0x1c] ;  /* 0x00001c0002177984 */ /* 0x0001620000000800 */
[----:B------:R-:W-:-:S04]  /*0ba0*/  IADD3 R7, PT, PT, R7, 0x8, RZ ;  /* 0x0000000807077810 */ /* 0x000fc80007ffe0ff */
[----:B------:R-:W-:Y:S02]  /*0bb0*/  ISETP.NE.AND P1, PT, R7, RZ, PT ;  /* 0x000000ff0700720c */ /* 0x000fe40003f25270 */
[----:B0-----:R-:W-:Y:S01]  /*0bc0*/  MOV R2, R10 ;  /* 0x0000000a00027202 */ /* 0x001fe20000000f00 */
[C---:B------:R-:W-:Y:S01]  /*0bd0*/  FMUL R9, R0.reuse, R3 ;  /* 0x0000000300097220 */ /* 0x040fe20000400000 */
[----:B------:R-:W-:Y:S02]  /*0be0*/  IMAD.MOV.U32 R3, RZ, RZ, R25 ;  /* 0x000000ffff037224 */ /* 0x000fe400078e0019 */
[----:B-1----:R-:W-:-:S03]  /*0bf0*/  FMUL R11, R0, R11 ;  /* 0x0000000b000b7220 */ /* 0x002fc60000400000 */
[----:B------:R1:W-:Y:S01]  /*0c00*/  REDG.E.ADD.F32.FTZ.RN.STRONG.GPU desc[UR6][R2.64+-0x10], R9 ;  /* 0xfffff009020079a6 */ /* 0x0003e2000c12f306 */
[----:B--2---:R-:W-:-:S03]  /*0c10*/  FMUL R13, R0, R13 ;  /* 0x0000000d000d7220 */ /* 0x004fc60000400000 */
[----:B------:R1:W-:Y:S01]  /*0c20*/  REDG.E.ADD.F32.FTZ.RN.STRONG.GPU desc[UR6][R2.64+-0xc], R11 ;  /* 0xfffff40b020079a6 */ /* 0x0003e2000c12f306 */
[----:B---3--:R-:W-:-:S03]  /*0c30*/  FMUL R15, R0, R15 ;  /* 0x0000000f000f7220 */ /* 0x008fc60000400000 */
[----:B------:R1:W-:Y:S01]  /*0c40*/  REDG.E.ADD.F32.FTZ.RN.STRONG.GPU desc[UR6][R2.64+-0x8], R13 ;  /* 0xfffff80d020079a6 */ /* 0x0003e2000c12f306 */
[----:B----4-:R-:W-:-:S03]  /*0c50*/  FMUL R17, R0, R17 ;  /* 0x0000001100117220 */ /* 0x010fc60000400000 */
[----:B------:R1:W-:Y:S01]  /*0c60*/  REDG.E.ADD.F32.FTZ.RN.STRONG.GPU desc[UR6][R2.64+-0x4], R15 ;  /* 0xfffffc0f020079a6 */ /* 0x0003e2000c12f306 */
[----:B-----5:R-:W-:-:S03]  /*0c70*/  FMUL R19, R0, R19 ;  /* 0x0000001300137220 */ /* 0x020fc60000400000 */
[----:B------:R1:W-:Y:S01]  /*0c80*/  REDG.E.ADD.F32.FTZ.RN.STRONG.GPU desc[UR6][R2.64], R17 ;  /* 0x00000011020079a6 */ /* 0x0003e2000c12f306 */
[C---:B------:R-:W-:Y:S01]  /*0c90*/  FMUL R21, R0.reuse, R21 ;  /* 0x0000001500157220 */ /* 0x040fe20000400000 */
[----:B------:R-:W-:Y:S02]  /*0ca0*/  FMUL R23, R0, R23 ;  /* 0x0000001700177220 */ /* 0x000fe40000400000 */
[----:B------:R1:W-:Y:S01]  /*0cb0*/  REDG.E.ADD.F32.FTZ.RN.STRONG.GPU desc[UR6][R2.64+0x4], R19 ;  /* 0x00000413020079a6 */ /* 0x0003e2000c12f306 */
[----:B------:R-:W-:Y:S01]  /*0cc0*/  IADD3 R10, P2, PT, R2, 0x20, RZ ;  /* 0x00000020020a7810 */ /* 0x000fe20007f5e0ff */
[----:B------:R-:W-:Y:S02]  /*0cd0*/  UIADD3 UR4, UPT, UPT, UR4, 0x8, URZ ;  /* 0x0000000804047890 */ /* 0x000fe4000fffe0ff */
[----:B------:R1:W-:Y:S01]  /*0ce0*/  REDG.E.ADD.F32.FTZ.RN.STRONG.GPU desc[UR6][R2.64+0x8], R21 ;  /* 0x00000815020079a6 */ /* 0x0003e2000c12f306 */
[----:B------:R-:W-:-:S03]  /*0cf0*/  IADD3.X R25, PT, PT, RZ, R3, RZ, P2, !PT ;  /* 0x00000003ff197210 */ /* 0x000fc600017fe4ff */
[----:B------:R1:W-:Y:S01]  /*0d00*/  REDG.E.ADD.F32.FTZ.RN.STRONG.GPU desc[UR6][R2.64+0xc], R23 ;  /* 0x00000c17020079a6 */ /* 0x0003e2000c12f306 */
[----:B------:R-:W-:Y:S05]  /*0d10*/  @P1 BRA `(.L_x_24) ;  /* 0xfffffffc00781947 */ /* 0x000fea000383ffff */
.L_x_23:
[----:B------:R-:W-:Y:S05]  /*0d20*/  @!P0 EXIT ;  /* 0x000000000000894d */ /* 0x000fea0003800000 */
[----:B------:R-:W-:Y:S02]  /*0d30*/  ISETP.GE.U32.AND P0, PT, R12, 0x4, PT ;  /* 0x000000040c00780c */ /* 0x000fe40003f06070 */
[----:B------:R-:W-:-:S04]  /*0d40*/  LOP3.LUT R14, R8, 0x3, RZ, 0xc0, !PT ;  /* 0x00000003080e7812 */ /* 0x000fc800078ec0ff */
[----:B------:R-:W-:-:S07]  /*0d50*/  ISETP.NE.AND P1, PT, R14, RZ, PT ;  /* 0x000000ff0e00720c */ /* 0x000fce0003f25270 */
[----:B------:R-:W-:Y:S06]  /*0d60*/  @!P0 BRA `(.L_x_25) ;  /* 0x00000000005c8947 */ /* 0x000fec0003800000 */
[----:B------:R-:W2:Y:S01]  /*0d70*/  S2UR UR5, SR_CgaCtaId ;  /* 0x00000000000579c3 */ /* 0x000ea20000008800 */
[----:B------:R-:W-:Y:S01]  /*0d80*/  UMOV UR4, 0x400 ;  /* 0x0000040000047882 */ /* 0x000fe20000000000 */
[-C--:B01----:R-:W-:Y:S02]  /*0d90*/  IADD3 R2, PT, PT, R6, R5.reuse, RZ ;  /* 0x0000000506027210 */ /* 0x083fe40007ffe0ff */
[----:B------:R-:W-:-:S05]  /*0da0*/  IADD3 R3, P0, PT, R4, R5, RZ ;  /* 0x0000000504037210 */ /* 0x000fca0007f1e0ff */
[----:B------:R-:W-:Y:S01]  /*0db0*/  IMAD.X R10, RZ, RZ, RZ, P0 ;  /* 0x000000ffff0a7224 */ /* 0x000fe200000e06ff */
[----:B--2---:R-:W-:-:S06]  /*0dc0*/  ULEA UR4, UR5, UR4, 0x18 ;  /* 0x0000000405047291 */ /* 0x004fcc000f8ec0ff */
[----:B------:R-:W-:-:S05]  /*0dd0*/  LEA R7, R2, UR4, 0x2 ;  /* 0x0000000402077c11 */ /* 0x000fca000f8e10ff */
[----:B------:R-:W0:Y:S01]  /*0de0*/  LDS R9, [R7] ;  /* 0x0000000007097984 */ /* 0x000e220000000800 */
[----:B------:R-:W1:Y:S03]  /*0df0*/  LDCU.64 UR4, c[0x0][0x398] ;  /* 0x00007300ff0477ac */ /* 0x000e660008000a00 */
[----:B------:R-:W2:Y:S04]  /*0e00*/  LDS R11, [R7+0x4] ;  /* 0x00000400070b7984 */ /* 0x000ea80000000800 */
[----:B------:R-:W3:Y:S04]  /*0e10*/  LDS R13, [R7+0x8] ;  /* 0x00000800070d7984 */ /* 0x000ee80000000800 */
[----:B------:R-:W4:Y:S01]  /*0e20*/  LDS R15, [R7+0xc] ;  /* 0x00000c00070f7984 */ /* 0x000f220000000800 */
[----:B-1----:R-:W-:-:S04]  /*0e30*/  LEA R2, P0, R3, UR4, 0x2 ;  /* 0x0000000403027c11 */ /* 0x002fc8000f8010ff */
[----:B------:R-:W-:Y:S01]  /*0e40*/  LEA.HI.X R3, R3, UR5, R10, 0x2, P0 ;  /* 0x0000000503037c11 */ /* 0x000fe200080f140a */
[C---:B0-----:R-:W-:Y:S01]  /*0e50*/  FMUL R9, R0.reuse, R9 ;  /* 0x0000000900097220 */ /* 0x041fe20000400000 */
[----:B--2---:R-:W-:-:S04]  /*0e60*/  FMUL R11, R0, R11 ;  /* 0x0000000b000b7220 */ /* 0x004fc80000400000 */
[----:B------:R2:W-:Y:S01]  /*0e70*/  REDG.E.ADD.F32.FTZ.RN.STRONG.GPU desc[UR6][R2.64], R9 ;  /* 0x00000009020079a6 */ /* 0x0005e2000c12f306 */
[----:B---3--:R-:W-:-:S03]  /*0e80*/  FMUL R13, R0, R13 ;  /* 0x0000000d000d7220 */ /* 0x008fc60000400000 */
[----:B------:R2:W-:Y:S01]  /*0e90*/  REDG.E.ADD.F32.FTZ.RN.STRONG.GPU desc[UR6][R2.64+0x4], R11 ;  /* 0x0000040b020079a6 */ /* 0x0005e2000c12f306 */
[----:B----4-:R-:W-:-:S03]  /*0ea0*/  FMUL R15, R0, R15 ;  /* 0x0000000f000f7220 */ /* 0x010fc60000400000 */
[----:B------:R2:W-:Y:S04]  /*0eb0*/  REDG.E.ADD.F32.FTZ.RN.STRONG.GPU desc[UR6][R2.64+0x8], R13 ;  /* 0x0000080d020079a6 */ /* 0x0005e8000c12f306 */
[----:B------:R2:W-:Y:S01]  /*0ec0*/  REDG.E.ADD.F32.FTZ.RN.STRONG.GPU desc[UR6][R2.64+0xc], R15 ;  /* 0x00000c0f020079a6 */ /* 0x0005e2000c12f306 */
[----:B------:R-:W-:-:S07]  /*0ed0*/  IADD3 R5, PT, PT, R5, 0x4, RZ ;  /* 0x0000000405057810 */ /* 0x000fce0007ffe0ff */
.L_x_25:
[----:B------:R-:W-:Y:S05]  /*0ee0*/  @!P1 EXIT ;  /* 0x000000000000994d */ /* 0x000fea0003800000 */
[----:B------:R-:W-:Y:S02]  /*0ef0*/  ISETP.NE.AND P0, PT, R14, 0x1, PT ;  /* 0x000000010e00780c */ /* 0x000fe40003f05270 */
[----:B------:R-:W-:-:S04]  /*0f00*/  LOP3.LUT R8, R8, 0x1, RZ, 0xc0, !PT ;  /* 0x0000000108087812 */ /* 0x000fc800078ec0ff */
[----:B------:R-:W-:-:S07]  /*0f10*/  ISETP.NE.U32.AND P1, PT, R8, 0x1, PT ;  /* 0x000000010800780c */ /* 0x000fce0003f25070 */
[----:B------:R-:W-:Y:S06]  /*0f20*/  @!P0 BRA `(.L_x_26) ;  /* 0x0000000000448947 */ /* 0x000fec0003800000 */
[----:B------:R-:W3:Y:S01]  /*0f30*/  S2UR UR5, SR_CgaCtaId ;  /* 0x00000000000579c3 */ /* 0x000ee20000008800 */
[----:B------:R-:W-:Y:S01]  /*0f40*/  UMOV UR4, 0x400 ;  /* 0x0000040000047882 */ /* 0x000fe20000000000 */
[-C--:B012---:R-:W-:Y:S02]  /*0f50*/  IADD3 R2, PT, PT, R6, R5.reuse, RZ ;  /* 0x0000000506027210 */ /* 0x087fe40007ffe0ff */
[----:B------:R-:W-:-:S04]  /*0f60*/  IADD3 R3, P0, PT, R4, R5, RZ ;  /* 0x0000000504037210 */ /* 0x000fc80007f1e0ff */
[----:B------:R-:W-:Y:S01]  /*0f70*/  IADD3.X R8, PT, PT, RZ, RZ, RZ, P0, !PT ;  /* 0x000000ffff087210 */ /* 0x000fe200007fe4ff */
[----:B---3--:R-:W-:-:S06]  /*0f80*/  ULEA UR4, UR5, UR4, 0x18 ;  /* 0x0000000405047291 */ /* 0x008fcc000f8ec0ff */
[----:B------:R-:W-:-:S05]  /*0f90*/  LEA R7, R2, UR4, 0x2 ;  /* 0x0000000402077c11 */ /* 0x000fca000f8e10ff */
[----:B------:R-:W0:Y:S01]  /*0fa0*/  LDS R9, [R7] ;  /* 0x0000000007097984 */ /* 0x000e220000000800 */
[----:B------:R-:W1:Y:S03]  /*0fb0*/  LDCU.64 UR4, c[0x0][0x398] ;  /* 0x00007300ff0477ac */ /* 0x000e660008000a00 */
[----:B------:R-:W2:Y:S01]  /*0fc0*/  LDS R11, [R7+0x4] ;  /* 0x00000400070b7984 */ /* 0x000ea20000000800 */
[----:B-1----:R-:W-:-:S04]  /*0fd0*/  LEA R2, P0, R3, UR4, 0x2 ;  /* 0x0000000403027c11 */ /* 0x002fc8000f8010ff */
[----:B------:R-:W-:Y:S01]  /*0fe0*/  LEA.HI.X R3, R3, UR5, R8, 0x2, P0 ;  /* 0x0000000503037c11 */ /* 0x000fe200080f1408 */
[C---:B0-----:R-:W-:Y:S01]  /*0ff0*/  FMUL R9, R0.reuse, R9 ;  /* 0x0000000900097220 */ /* 0x041fe20000400000 */
[----:B--2---:R-:W-:-:S04]  /*1000*/  FMUL R11, R0, R11 ;  /* 0x0000000b000b7220 */ /* 0x004fc80000400000 */
[----:B------:R3:W-:Y:S04]  /*1010*/  REDG.E.ADD.F32.FTZ.RN.STRONG.GPU desc[UR6][R2.64], R9 ;  /* 0x00000009020079a6 */ /* 0x0007e8000c12f306 */
[----:B------:R3:W-:Y:S01]  /*1020*/  REDG.E.ADD.F32.FTZ.RN.STRONG.GPU desc[UR6][R2.64+0x4], R11 ;  /* 0x0000040b020079a6 */ /* 0x0007e2000c12f306 */
[----:B------:R-:W-:-:S07]  /*1030*/  VIADD R5, R5, 0x2 ;  /* 0x0000000205057836 */ /* 0x000fce0000000000 */
.L_x_26:
[----:B------:R-:W-:Y:S05]  /*1040*/  @P1 EXIT ;  /* 0x000000000000194d */ /* 0x000fea0003800000 */
[----:B------:R-:W4:Y:S01]  /*1050*/  S2UR UR5, SR_CgaCtaId ;  /* 0x00000000000579c3 */ /* 0x000f220000008800 */
[----:B------:R-:W-:Y:S01]  /*1060*/  UMOV UR4, 0x400 ;  /* 0x0000040000047882 */ /* 0x000fe20000000000 */
[-C--:B------:R-:W-:Y:S02]  /*1070*/  IADD3 R6, PT, PT, R6, R5.reuse, RZ ;  /* 0x0000000506067210 */ /* 0x080fe40007ffe0ff */
[----:B------:R-:W-:-:S04]  /*1080*/  IADD3 R4, P0, PT, R4, R5, RZ ;  /* 0x0000000504047210 */ /* 0x000fc80007f1e0ff */
[----:B0123--:R-:W-:Y:S01]  /*1090*/  IADD3.X R3, PT, PT, RZ, RZ, RZ, P0, !PT ;  /* 0x000000ffff037210 */ /* 0x00ffe200007fe4ff */
[----:B----4-:R-:W-:-:S06]  /*10a0*/  ULEA UR4, UR5, UR4, 0x18 ;  /* 0x0000000405047291 */ /* 0x010fcc000f8ec0ff */
[----:B------:R-:W-:-:S05]  /*10b0*/  LEA R6, R6, UR4, 0x2 ;  /* 0x0000000406067c11 */ /* 0x000fca000f8e10ff */
[----:B------:R-:W0:Y:S01]  /*10c0*/  LDS R7, [R6] ;  /* 0x0000000006077984 */ /* 0x000e220000000800 */
[----:B------:R-:W1:Y:S02]  /*10d0*/  LDCU.64 UR4, c[0x0][0x398] ;  /* 0x00007300ff0477ac */ /* 0x000e640008000a00 */
[----:B-1----:R-:W-:-:S04]  /*10e0*/  LEA R2, P0, R4, UR4, 0x2 ;  /* 0x0000000404027c11 */ /* 0x002fc8000f8010ff */
[----:B------:R-:W-:Y:S01]  /*10f0*/  LEA.HI.X R3, R4, UR5, R3, 0x2, P0 ;  /* 0x0000000504037c11 */ /* 0x000fe200080f1403 */
[----:B0-----:R-:W-:-:S05]  /*1100*/  FMUL R7, R0, R7 ;  /* 0x0000000700077220 */ /* 0x001fca0000400000 */
[----:B------:R-:W-:Y:S01]  /*1110*/  REDG.E.ADD.F32.FTZ.RN.STRONG.GPU desc[UR6][R2.64], R7 ;  /* 0x00000007020079a6 */ /* 0x000fe2000c12f306 */
[----:B------:R-:W-:Y:S05]  /*1120*/  EXIT ;  /* 0x000000000000794d */ /* 0x000fea0003800000 */
        .type           $_Z14cudaMeanshift1PfS_S_S_4dim3$_Z8gaussianff,@function
        .size           $_Z14cudaMeanshift1PfS_S_S_4dim3$_Z8gaussianff,($__internal_1_$__cuda_sm20_sqrt_rn_f32_slowpath - $_Z14cudaMeanshift1PfS_S_S_4dim3$_Z8gaussianff)
$_Z14cudaMeanshift1PfS_S_S_4dim3$_Z8gaussianff:
[----:B------:R-:W-:Y:S02]  /*1130*/  HFMA2 R3, -RZ, RZ, 0.96630859375, -0.0022525787353515625 ;  /* 0x3bbb989dff037431 */ /* 0x000fe400000001ff */
[----:B------:R-:W-:Y:S01]  /*1140*/  FMUL R0, R0, -0.5 ;  /* 0xbf00000000007820 */ /* 0x000fe20000400000 */
[----:B------:R-:W-:-:S03]  /*1150*/  IMAD.MOV.U32 R9, RZ, RZ, 0x437c0000 ;  /* 0x437c0000ff097424 */ /* 0x000fc600078e00ff */
[----:B------:R-:W-:-:S04]  /*1160*/  FFMA.SAT R2, R0, R3, 0.5 ;  /* 0x3f00000000027423 */ /* 0x000fc80000002003 */
[----:B------:R-:W-:-:S04]  /*1170*/  FFMA.RM R2, R2, R9, 12582913 ;  /* 0x4b40000102027423 */ /* 0x000fc80000004009 */
[----:B------:R-:W-:-:S04]  /*1180*/  FADD R3, R2, -12583039 ;  /* 0xcb40007f02037421 */ /* 0x000fc80000000000 */
[----:B------:R-:W-:-:S04]  /*1190*/  FFMA R3, R0, 1.4426950216293334961, -R3 ;  /* 0x3fb8aa3b00037823 */ /* 0x000fc80000000803 */
[----:B------:R-:W-:Y:S01]  /*11a0*/  FFMA R4, R0, 1.925963033500011079e-08, R3 ;  /* 0x32a5706000047823 */ /* 0x000fe20000000003 */
[----:B------:R-:W-:Y:S02]  /*11b0*/  SHF.L.U32 R0, R2, 0x17, RZ ;  /* 0x0000001702007819 */ /* 0x000fe400000006ff */
[----:B------:R-:W-:Y:S01]  /*11c0*/  MOV R2, R5 ;  /* 0x0000000500027202 */ /* 0x000fe20000000f00 */
[----:B------:R-:W0:Y:S02]  /*11d0*/  MUFU.EX2 R3, R4 ;  /* 0x0000000400037308 */ /* 0x000e240000000800 */
[----:B0-----:R-:W-:Y:S01]  /*11e0*/  FMUL R0, R0, R3 ;  /* 0x0000000300007220 */ /* 0x001fe20000400000 */
[----:B------:R-:W-:-:S04]  /*11f0*/  HFMA2 R3, -RZ, RZ, 0, 0 ;  /* 0x00000000ff037431 */ /* 0x000fc800000001ff */
[----:B------:R-:W-:Y:S05]  /*1200*/  RET.REL.NODEC R2 `(_Z14cudaMeanshift1PfS_S_S_4dim3) ;  /* 0xffffffec027c7950 */ /* 0x000fea0003c3ffff */
        .weak           $__internal_1_$__cuda_sm20_sqrt_rn_f32_slowpath
        .type           $__internal_1_$__cuda_sm20_sqrt_rn_f32_slowpath,@function
        .size           $__internal_1_$__cuda_sm20_sqrt_rn_f32_slowpath,(.L_x_31 - $__internal_1_$__cuda_sm20_sqrt_rn_f32_slowpath)
$__internal_1_$__cuda_sm20_sqrt_rn_f32_slowpath:
[----:B------:R-:W-:-:S13]  /*1210*/  LOP3.LUT P0, RZ, R0, 0x7fffffff, RZ, 0xc0, !PT ;  /* 0x7fffffff00ff7812 */ /* 0x000fda000780c0ff */
[----:B------:R-:W-:Y:S01]  /*1220*/  @!P0 MOV R2, R0 ;  /* 0x0000000000028202 */ /* 0x000fe20000000f00 */
[----:B------:R-:W-:Y:S06]  /*1230*/  @!P0 BRA `(.L_x_27) ;  /* 0x0000000000408947 */ /* 0x000fec0003800000 */
[----:B------:R-:W-:-:S13]  /*1240*/  FSETP.GEU.FTZ.AND P0, PT, R0, RZ, PT ;  /* 0x000000ff0000720b */ /* 0x000fda0003f1e000 */
[----:B------:R-:W-:Y:S01]  /*1250*/  @!P0 IMAD.MOV.U32 R2, RZ, RZ, 0x7fffffff ;  /* 0x7fffffffff028424 */ /* 0x000fe200078e00ff */
[----:B------:R-:W-:Y:S06]  /*1260*/  @!P0 BRA `(.L_x_27) ;  /* 0x0000000000348947 */ /* 0x000fec0003800000 */
[----:B------:R-:W-:-:S13]  /*1270*/  FSETP.GTU.FTZ.AND P0, PT, |R0|, +INF , PT ;  /* 0x7f8000000000780b */ /* 0x000fda0003f1c200 */
[----:B------:R-:W-:Y:S01]  /*1280*/  @P0 FADD.FTZ R2, R0, 1 ;  /* 0x3f80000000020421 */ /* 0x000fe20000010000 */
[----:B------:R-:W-:Y:S06]  /*1290*/  @P0 BRA `(.L_x_27) ;  /* 0x0000000000280947 */ /* 0x000fec0003800000 */
[----:B------:R-:W-:-:S13]  /*12a0*/  FSETP.NEU.FTZ.AND P0, PT, |R0|, +INF , PT ;  /* 0x7f8000000000780b */ /* 0x000fda0003f1d200 */
[----:B------:R-:W-:-:S04]  /*12b0*/  @P0 FFMA R3, R0, 1.84467440737095516160e+19, RZ ;  /* 0x5f80000000030823 */ /* 0x000fc800000000ff */
[----:B------:R-:W0:Y:S02]  /*12c0*/  @P0 MUFU.RSQ R2, R3 ;  /* 0x0000000300020308 */ /* 0x000e240000001400 */
[----:B0-----:R-:W-:Y:S01]  /*12d0*/  @P0 FMUL.FTZ R4, R3, R2 ;  /* 0x0000000203040220 */ /* 0x001fe20000410000 */
[----:B------:R-:W-:Y:S01]  /*12e0*/  @P0 FMUL.FTZ R8, R2, 0.5 ;  /* 0x3f00000002080820 */ /* 0x000fe20000410000 */
[----:B------:R-:W-:Y:S02]  /*12f0*/  @!P0 MOV R2, R0 ;  /* 0x0000000000028202 */ /* 0x000fe40000000f00 */
[----:B------:R-:W-:-:S04]  /*1300*/  @P0 FADD.FTZ R5, -R4, -RZ ;  /* 0x800000ff04050221 */ /* 0x000fc80000010100 */
[----:B------:R-:W-:-:S04]  /*1310*/  @P0 FFMA R5, R4, R5, R3 ;  /* 0x0000000504050223 */ /* 0x000fc80000000003 */
[----:B------:R-:W-:-:S04]  /*1320*/  @P0 FFMA R5, R5, R8, R4 ;  /* 0x0000000805050223 */ /* 0x000fc80000000004 */
[----:B------:R-:W-:-:S07]  /*1330*/  @P0 FMUL.FTZ R2, R5, 2.3283064365386962891e-10 ;  /* 0x2f80000005020820 */ /* 0x000fce0000410000 */
.L_x_27:
[----:B------:R-:W-:Y:S01]  /*1340*/  HFMA2 R3, -RZ, RZ, 0, 0 ;  /* 0x00000000ff037431 */ /* 0x000fe200000001ff */
[----:B------:R-:W-:Y:S02]  /*1350*/  MOV R4, R2 ;  /* 0x0000000200047202 */ /* 0x000fe40000000f00 */
[----:B------:R-:W-:-:S04]  /*1360*/  MOV R2, R9 ;  /* 0x0000000900027202 */ /* 0x000fc80000000f00 */
[----:B------:R-:W-:Y:S05]  /*1370*/  RET.REL.NODEC R2 `(_Z14cudaMeanshift1PfS_S_S_4dim3) ;  /* 0xffffffec02207950 */ /* 0x000fea0003c3ffff */
.L_x_28:
        /* <DEDUP_REMOVED lines=16> */
.L_x_31:


//--------------------- .nv.shared._Z16newYvCalculationPfS_S_S_4dim3 --------------------------
	.section	.nv.shared._Z16newYvCalculationPfS_S_S_4dim3,"aw",@nobits
	.sectionflags	@""
	.align	16
	.zero		1024


//--------------------- .nv.shared.reserved.0     --------------------------
	.section	.nv.shared.reserved.0,"aw",@nobits
	.weak		__nv_reservedSMEM_offset_0_alias
	.size		__nv_reservedSMEM_offset_0_alias, 0, 64
	.other		__nv_reservedSMEM_offset_0_alias,@"STO_CUDA_RESERVED_SHARED STV_DEFAULT"
__nv_reservedSMEM_offset_0_alias:
	.zero		0
	.zero		64


//--------------------- .nv.shared._Z14cudaMeanshift1PfS_S_S_4dim3 --------------------------
	.section	.nv.shared._Z14cudaMeanshift1PfS_S_S_4dim3,"aw",@nobits
	.sectionflags	@""
	.align	16
	.zero		1024


//--------------------- .nv.constant0._Z16newYvCalculationPfS_S_S_4dim3 --------------------------
	.section	.nv.constant0._Z16newYvCalculationPfS_S_S_4dim3,"a",@progbits
	.sectionflags	@""
	.align	4
.nv.constant0._Z16newYvCalculationPfS_S_S_4dim3:
	.zero		940


//--------------------- .nv.constant0._Z14cudaMeanshift1PfS_S_S_4dim3 --------------------------
	.section	.nv.constant0._Z14cudaMeanshift1PfS_S_S_4dim3,"a",@progbits
	.sectionflags	@""
	.align	4
.nv.constant0._Z14cudaMeanshift1PfS_S_S_4dim3:
	.zero		940


//--------------------- SYMBOLS --------------------------

	.type		.nv.reservedSmem.offset0,@object
	.size		.nv.reservedSmem.offset0,0x4
	.type		.nv.reservedSmem.cap,@object
	.size		.nv.reservedSmem.cap,0x4
